def matmul_kernel(
    a_ptr,
    b_ptr,
    c_ptr,
    M,
    N,
    K,
    stride_am,
    stride_ak,
    stride_bk,
    stride_bn,
    stride_cm,
    stride_cn,
    BLOCK_M: tl.constexpr,
    BLOCK_N: tl.constexpr,
    BLOCK_K: tl.constexpr,
    GROUP_M: tl.constexpr,
):
    pid = tl.program_id(axis=0)
    num_pid_m = tl.cdiv(M, BLOCK_M)
    num_pid_n = tl.cdiv(N, BLOCK_N)
    num_pid_in_group = GROUP_M * num_pid_n
    group_id = pid // num_pid_in_group
    first_pid_m = group_id * GROUP_M
    group_size_m = min(num_pid_m - first_pid_m, GROUP_M)
    pid_m = first_pid_m + ((pid % num_pid_in_group) % group_size_m)
    pid_n = (pid % num_pid_in_group) // group_size_m

    offs_am = (pid_m * BLOCK_M + tl.arange(0, BLOCK_M)) % M
    offs_bn = (pid_n * BLOCK_N + tl.arange(0, BLOCK_N)) % N
    offs_k = tl.arange(0, BLOCK_K)
    a_ptrs = a_ptr + offs_am[:, None] * stride_am + offs_k[None, :] * stride_ak
    b_ptrs = b_ptr + offs_k[:, None] * stride_bk + offs_bn[None, :] * stride_bn

    acc = tl.zeros((BLOCK_M, BLOCK_N), dtype=tl.float32)
    for kk in range(0, tl.cdiv(K, BLOCK_K)):
        a = tl.load(a_ptrs, mask=offs_k[None, :] < K - kk * BLOCK_K, other=0.0)
        b = tl.load(b_ptrs, mask=offs_k[:, None] < K - kk * BLOCK_K, other=0.0)
        acc = tl.dot(a, b, acc)
        a_ptrs += BLOCK_K * stride_ak
        b_ptrs += BLOCK_K * stride_bk

    c = acc.to(c_ptr.dtype.element_ty)
    offs_cm = pid_m * BLOCK_M + tl.arange(0, BLOCK_M)
    offs_cn = pid_n * BLOCK_N + tl.arange(0, BLOCK_N)
    c_ptrs = c_ptr + offs_cm[:, None] * stride_cm + offs_cn[None, :] * stride_cn
    mask = (offs_cm[:, None] < M) & (offs_cn[None, :] < N)
    tl.store(c_ptrs, c, mask=mask)

# config = {"BLOCK_K": 32, "BLOCK_M": 128, "BLOCK_N": 64, "GROUP_M": 4, "arch": "sm_90", "dtype": "fp8e5m2", "num_ctas": 1, "num_stages": 3, "num_warps": 4}
# arch = sm_90


// ===== COMPILED SASS (sm_90a) =====

	.target	sm_90a

	.elftype	@"ET_EXEC"


//--------------------- .note.nv.tkinfo           --------------------------
	.section	.note.nv.tkinfo,"",@"SHT_NOTE"
	.sectionflags	@"SHF_NOTE_NV_TKINFO"
	.tkinfo
        /*0018*/ 	.word	0x00000002
        /*0030*/ 	.string	""
        /*0030*/ 	.string	"ptxas"
        /*0030*/ 	.string	"Cuda compilation tools, release 13.0, V13.0.88"
        /*0030*/ 	.string	"Build cuda_13.0.r13.0/compiler.36424714_0"
        /*0030*/ 	.string	"-v  -suppress-debug-info  -lineinfo  -arch sm_90a "



//--------------------- .note.nv.cuinfo           --------------------------
	.section	.note.nv.cuinfo,"",@"SHT_NOTE"
	.sectionflags	@"SHF_NOTE_NV_CUINFO"
        /*0018*/ 	.short	0x0002
        /*001a*/ 	.short	0x005a
        /*001c*/ 	.short	0x0082
	.zero		2


//--------------------- .nv.info                  --------------------------
	.section	.nv.info,"",@"SHT_CUDA_INFO"
	.align	4


	//----- nvinfo : EIATTR_REGCOUNT
	.align		4
        /*0000*/ 	.byte	0x04, 0x2f
        /*0002*/ 	.short	(.L_1 - .L_0)
	.align		4
.L_0:
        /*0004*/ 	.word	index@(matmul_kernel)
        /*0008*/ 	.word	0x000000a7


	//----- nvinfo : EIATTR_FRAME_SIZE
	.align		4
.L_1:
        /*000c*/ 	.byte	0x04, 0x11
        /*000e*/ 	.short	(.L_3 - .L_2)
	.align		4
.L_2:
        /*0010*/ 	.word	index@(matmul_kernel)
        /*0014*/ 	.word	0x00000000


	//----- nvinfo : EIATTR_MIN_STACK_SIZE
	.align		4
.L_3:
        /*0018*/ 	.byte	0x04, 0x12
        /*001a*/ 	.short	(.L_5 - .L_4)
	.align		4
.L_4:
        /*001c*/ 	.word	index@(matmul_kernel)
        /*0020*/ 	.word	0x00000000
.L_5:


//--------------------- .nv.compat                --------------------------
	.section	.nv.compat,"",@"SHT_CUDA_COMPAT_INFO"
	.align	4
        /*0000*/ 	.byte	0x02, 0x09, 0x01, 0x00, 0x02, 0x02, 0x04, 0x00, 0x02, 0x05, 0x05, 0x00, 0x03, 0x07, 0x01, 0x01
        /*0010*/ 	.byte	0x02, 0x03, 0x00, 0x00, 0x02, 0x06, 0x01, 0x00, 0x04, 0x0b, 0x08, 0x00, 0x00, 0x00, 0x00, 0x00
        /*0020*/ 	.byte	0x00, 0x00, 0x00, 0x00


//--------------------- .nv.info.matmul_kernel    --------------------------
	.section	.nv.info.matmul_kernel,"",@"SHT_CUDA_INFO"
	.sectionflags	@""
	.align	4


	//----- nvinfo : EIATTR_CUDA_API_VERSION
	.align		4
        /*0000*/ 	.byte	0x04, 0x37
        /*0002*/ 	.short	(.L_7 - .L_6)
.L_6:
        /*0004*/ 	.word	0x00000082


	//----- nvinfo : EIATTR_KPARAM_INFO
	.align		4
.L_7:
        /*0008*/ 	.byte	0x04, 0x17
        /*000a*/ 	.short	(.L_9 - .L_8)
.L_8:
        /*000c*/ 	.word	0x00000000
        /*0010*/ 	.short	0x000d
        /*0012*/ 	.short	0x0048
        /*0014*/ 	.byte	0x00, 0xf4, 0x21, 0x00


	//----- nvinfo : EIATTR_KPARAM_INFO
	.align		4
.L_9:
        /*0018*/ 	.byte	0x04, 0x17
        /*001a*/ 	.short	(.L_11 - .L_10)
.L_10:
        /*001c*/ 	.word	0x00000000
        /*0020*/ 	.short	0x000c
        /*0022*/ 	.short	0x0040
        /*0024*/ 	.byte	0x00, 0xf4, 0x21, 0x00


	//----- nvinfo : EIATTR_KPARAM_INFO
	.align		4
.L_11:
        /*0028*/ 	.byte	0x04, 0x17
        /*002a*/ 	.short	(.L_13 - .L_12)
.L_12:
        /*002c*/ 	.word	0x00000000
        /*0030*/ 	.short	0x000b
        /*0032*/ 	.short	0x0038
        /*0034*/ 	.byte	0x00, 0xf0, 0x11, 0x00


	//----- nvinfo : EIATTR_KPARAM_INFO
	.align		4
.L_13:
        /*0038*/ 	.byte	0x04, 0x17
        /*003a*/ 	.short	(.L_15 - .L_14)
.L_14:
        /*003c*/ 	.word	0x00000000
        /*0040*/ 	.short	0x000a
        /*0042*/ 	.short	0x0034
        /*0044*/ 	.byte	0x00, 0xf0, 0x11, 0x00


	//----- nvinfo : EIATTR_KPARAM_INFO
	.align		4
.L_15:
        /*0048*/ 	.byte	0x04, 0x17
        /*004a*/ 	.short	(.L_17 - .L_16)
.L_16:
        /*004c*/ 	.word	0x00000000
        /*0050*/ 	.short	0x0009
        /*0052*/ 	.short	0x0030
        /*0054*/ 	.byte	0x00, 0xf0, 0x11, 0x00


	//----- nvinfo : EIATTR_KPARAM_INFO
	.align		4
.L_17:
        /*0058*/ 	.byte	0x04, 0x17
        /*005a*/ 	.short	(.L_19 - .L_18)
.L_18:
        /*005c*/ 	.word	0x00000000
        /*0060*/ 	.short	0x0008
        /*0062*/ 	.short	0x002c
        /*0064*/ 	.byte	0x00, 0xf0, 0x11, 0x00


	//----- nvinfo : EIATTR_KPARAM_INFO
	.align		4
.L_19:
        /*0068*/ 	.byte	0x04, 0x17
        /*006a*/ 	.short	(.L_21 - .L_20)
.L_20:
        /*006c*/ 	.word	0x00000000
        /*0070*/ 	.short	0x0007
        /*0072*/ 	.short	0x0028
        /*0074*/ 	.byte	0x00, 0xf0, 0x11, 0x00


	//----- nvinfo : EIATTR_KPARAM_INFO
	.align		4
.L_21:
        /*0078*/ 	.byte	0x04, 0x17
        /*007a*/ 	.short	(.L_23 - .L_22)
.L_22:
        /*007c*/ 	.word	0x00000000
        /*0080*/ 	.short	0x0006
        /*0082*/ 	.short	0x0024
        /*0084*/ 	.byte	0x00, 0xf0, 0x11, 0x00


	//----- nvinfo : EIATTR_KPARAM_INFO
	.align		4
.L_23:
        /*0088*/ 	.byte	0x04, 0x17
        /*008a*/ 	.short	(.L_25 - .L_24)
.L_24:
        /*008c*/ 	.word	0x00000000
        /*0090*/ 	.short	0x0005
        /*0092*/ 	.short	0x0020
        /*0094*/ 	.byte	0x00, 0xf0, 0x11, 0x00


	//----- nvinfo : EIATTR_KPARAM_INFO
	.align		4
.L_25:
        /*0098*/ 	.byte	0x04, 0x17
        /*009a*/ 	.short	(.L_27 - .L_26)
.L_26:
        /*009c*/ 	.word	0x00000000
        /*00a0*/ 	.short	0x0004
        /*00a2*/ 	.short	0x001c
        /*00a4*/ 	.byte	0x00, 0xf0, 0x11, 0x00


	//----- nvinfo : EIATTR_KPARAM_INFO
	.align		4
.L_27:
        /*00a8*/ 	.byte	0x04, 0x17
        /*00aa*/ 	.short	(.L_29 - .L_28)
.L_28:
        /*00ac*/ 	.word	0x00000000
        /*00b0*/ 	.short	0x0003
        /*00b2*/ 	.short	0x0018
        /*00b4*/ 	.byte	0x00, 0xf0, 0x11, 0x00


	//----- nvinfo : EIATTR_KPARAM_INFO
	.align		4
.L_29:
        /*00b8*/ 	.byte	0x04, 0x17
        /*00ba*/ 	.short	(.L_31 - .L_30)
.L_30:
        /*00bc*/ 	.word	0x00000000
        /*00c0*/ 	.short	0x0002
        /*00c2*/ 	.short	0x0010
        /*00c4*/ 	.byte	0x00, 0xf4, 0x21, 0x00


	//----- nvinfo : EIATTR_KPARAM_INFO
	.align		4
.L_31:
        /*00c8*/ 	.byte	0x04, 0x17
        /*00ca*/ 	.short	(.L_33 - .L_32)
.L_32:
        /*00cc*/ 	.word	0x00000000
        /*00d0*/ 	.short	0x0001
        /*00d2*/ 	.short	0x0008
        /*00d4*/ 	.byte	0x00, 0xf4, 0x21, 0x00


	//----- nvinfo : EIATTR_KPARAM_INFO
	.align		4
.L_33:
        /*00d8*/ 	.byte	0x04, 0x17
        /*00da*/ 	.short	(.L_35 - .L_34)
.L_34:
        /*00dc*/ 	.word	0x00000000
        /*00e0*/ 	.short	0x0000
        /*00e2*/ 	.short	0x0000
        /*00e4*/ 	.byte	0x00, 0xf4, 0x21, 0x00


	//----- nvinfo : EIATTR_SPARSE_MMA_MASK
	.align		4
.L_35:
        /*00e8*/ 	.byte	0x03, 0x50
        /*00ea*/ 	.short	0x0000


	//----- nvinfo : EIATTR_MAXREG_COUNT
	.align		4
        /*00ec*/ 	.byte	0x03, 0x1b
        /*00ee*/ 	.short	0x00ff


	//----- nvinfo : EIATTR_NUM_BARRIERS
	.align		4
        /*00f0*/ 	.byte	0x02, 0x4c
        /*00f2*/ 	.byte	0x01
	.zero		1


	//----- nvinfo : EIATTR_MERCURY_ISA_VERSION
	.align		4
        /*00f4*/ 	.byte	0x03, 0x5f
        /*00f6*/ 	.short	0x0101


	//----- nvinfo : EIATTR_EXIT_INSTR_OFFSETS
	.align		4
        /*00f8*/ 	.byte	0x04, 0x1c
        /*00fa*/ 	.short	(.L_37 - .L_36)


	//   ....[0]....
.L_36:
        /*00fc*/ 	.word	0x00005840


	//   ....[1]....
        /*0100*/ 	.word	0x00005860


	//----- nvinfo : EIATTR_REQNTID
	.align		4
.L_37:
        /*0104*/ 	.byte	0x04, 0x10
        /*0106*/ 	.short	(.L_39 - .L_38)
.L_38:
        /*0108*/ 	.word	0x00000080
        /*010c*/ 	.word	0x00000001
        /*0110*/ 	.word	0x00000001


	//----- nvinfo : EIATTR_CBANK_PARAM_SIZE
	.align		4
.L_39:
        /*0114*/ 	.byte	0x03, 0x19
        /*0116*/ 	.short	0x0050


	//----- nvinfo : EIATTR_PARAM_CBANK
	.align		4
        /*0118*/ 	.byte	0x04, 0x0a
        /*011a*/ 	.short	(.L_41 - .L_40)
	.align		4
.L_40:
        /*011c*/ 	.word	index@(.nv.constant0.matmul_kernel)
        /*0120*/ 	.short	0x0210
        /*0122*/ 	.short	0x0050


	//----- nvinfo : EIATTR_SW_WAR
	.align		4
.L_41:
        /*0124*/ 	.byte	0x04, 0x36
        /*0126*/ 	.short	(.L_43 - .L_42)
.L_42:
        /*0128*/ 	.word	0x00000008
.L_43:


//--------------------- .nv.callgraph             --------------------------
	.section	.nv.callgraph,"",@"SHT_CUDA_CALLGRAPH"
	.align	4
	.sectionentsize	8
	.align		4
        /*0000*/ 	.word	0x00000000
	.align		4
        /*0004*/ 	.word	0xffffffff
	.align		4
        /*0008*/ 	.word	0x00000000
	.align		4
        /*000c*/ 	.word	0xfffffffe
	.align		4
        /*0010*/ 	.word	0x00000000
	.align		4
        /*0014*/ 	.word	0xfffffffd
	.align		4
        /*0018*/ 	.word	0x00000000
	.align		4
        /*001c*/ 	.word	0xfffffffc


//--------------------- .text.matmul_kernel       --------------------------
	.section	.text.matmul_kernel,"ax",@progbits
	.align	128
        .global         matmul_kernel
        .type           matmul_kernel,@function
        .size           matmul_kernel,(.L_x_3 - matmul_kernel)
        .other          matmul_kernel,@"STO_CUDA_ENTRY STV_DEFAULT"
matmul_kernel:
.text.matmul_kernel:
[----:B------:R-:W-:Y:S08]  /*0000*/  LDC R1, c[0x0][0x28] ;  /* 0x00000a00ff017b82 */ /* 0x000ff00000000800 */
[----:B------:R-:W0:Y:S01]  /*0010*/  LDC.64 R10, c[0x0][0x228] ;  /* 0x00008a00ff0a7b82 */ /* 0x000e220000000a00 */
[----:B------:R-:W1:Y:S01]  /*0020*/  S2R R5, SR_CTAID.X ;  /* 0x0000000000057919 */ /* 0x000e620000002500 */
[----:B------:R-:W-:Y:S01]  /*0030*/  ULDC UR4, c[0x0][0x230] ;  /* 0x00008c0000047ab9 */ /* 0x000fe20000000800 */
[----:B------:R-:W-:Y:S01]  /*0040*/  UMOV UR6, 0x400 ;  /* 0x0000040000067882 */ /* 0x000fe20000000000 */
[----:B------:R-:W-:Y:S01]  /*0050*/  UIADD3 UR4, UR4, 0x1f, URZ ;  /* 0x0000001f04047890 */ /* 0x000fe2000fffe03f */
[----:B------:R-:W-:Y:S01]  /*0060*/  CS2R R56, SRZ ;  /* 0x0000000000387805 */ /* 0x000fe2000001ff00 */
[----:B------:R-:W-:Y:S01]  /*0070*/  ULDC.64 UR16, c[0x0][0x208] ;  /* 0x0000820000107ab9 */ /* 0x000fe20000000a00 */
[----:B------:R-:W-:Y:S01]  /*0080*/  CS2R R58, SRZ ;  /* 0x00000000003a7805 */ /* 0x000fe2000001ff00 */
[----:B------:R-:W2:Y:S01]  /*0090*/  S2UR UR5, SR_CgaCtaId ;  /* 0x00000000000579c3 */ /* 0x000ea20000008800 */
[----:B------:R-:W-:Y:S01]  /*00a0*/  UISETP.GE.AND UP0, UPT, UR4, 0x20, UPT ;  /* 0x000000200400788c */ /* 0x000fe2000bf06270 */
[----:B------:R-:W-:-:S02]  /*00b0*/  CS2R R60, SRZ ;  /* 0x00000000003c7805 */ /* 0x000fc4000001ff00 */
[----:B------:R-:W-:Y:S02]  /*00c0*/  CS2R R62, SRZ ;  /* 0x00000000003e7805 */ /* 0x000fe4000001ff00 */
[----:B------:R-:W-:Y:S02]  /*00d0*/  CS2R R64, SRZ ;  /* 0x0000000000407805 */ /* 0x000fe4000001ff00 */
[----:B------:R-:W-:Y:S02]  /*00e0*/  CS2R R66, SRZ ;  /* 0x0000000000427805 */ /* 0x000fe4000001ff00 */
[----:B------:R-:W-:Y:S02]  /*00f0*/  CS2R R68, SRZ ;  /* 0x0000000000447805 */ /* 0x000fe4000001ff00 */
[----:B------:R-:W-:Y:S02]  /*0100*/  CS2R R70, SRZ ;  /* 0x0000000000467805 */ /* 0x000fe4000001ff00 */
[----:B------:R-:W-:-:S02]  /*0110*/  CS2R R72, SRZ ;  /* 0x0000000000487805 */ /* 0x000fc4000001ff00 */
[----:B------:R-:W-:Y:S02]  /*0120*/  CS2R R74, SRZ ;  /* 0x00000000004a7805 */ /* 0x000fe4000001ff00 */
[----:B------:R-:W-:Y:S02]  /*0130*/  CS2R R76, SRZ ;  /* 0x00000000004c7805 */ /* 0x000fe4000001ff00 */
[----:B------:R-:W-:Y:S02]  /*0140*/  CS2R R78, SRZ ;  /* 0x00000000004e7805 */ /* 0x000fe4000001ff00 */
[----:B------:R-:W-:Y:S02]  /*0150*/  CS2R R80, SRZ ;  /* 0x0000000000507805 */ /* 0x000fe4000001ff00 */
[----:B------:R-:W-:Y:S02]  /*0160*/  CS2R R82, SRZ ;  /* 0x0000000000527805 */ /* 0x000fe4000001ff00 */
[----:B------:R-:W-:-:S02]  /*0170*/  CS2R R84, SRZ ;  /* 0x0000000000547805 */ /* 0x000fc4000001ff00 */
[----:B------:R-:W-:Y:S01]  /*0180*/  CS2R R86, SRZ ;  /* 0x0000000000567805 */ /* 0x000fe2000001ff00 */
[----:B0-----:R-:W-:Y:S01]  /*0190*/  VIADD R0, R11, 0x3f ;  /* 0x0000003f0b007836 */ /* 0x001fe20000000000 */
[----:B------:R-:W-:Y:S02]  /*01a0*/  CS2R R24, SRZ ;  /* 0x0000000000187805 */ /* 0x000fe4000001ff00 */
[----:B------:R-:W-:Y:S02]  /*01b0*/  CS2R R26, SRZ ;  /* 0x00000000001a7805 */ /* 0x000fe4000001ff00 */
[----:B------:R-:W-:Y:S02]  /*01c0*/  CS2R R28, SRZ ;  /* 0x00000000001c7805 */ /* 0x000fe4000001ff00 */
[----:B------:R-:W-:Y:S02]  /*01d0*/  CS2R R30, SRZ ;  /* 0x00000000001e7805 */ /* 0x000fe4000001ff00 */
[----:B------:R-:W-:-:S02]  /*01e0*/  SHF.R.S32.HI R3, RZ, 0x1f, R0 ;  /* 0x0000001fff037819 */ /* 0x000fc40000011400 */
[----:B------:R-:W-:Y:S02]  /*01f0*/  CS2R R32, SRZ ;  /* 0x0000000000207805 */ /* 0x000fe4000001ff00 */
[----:B------:R-:W-:Y:S01]  /*0200*/  CS2R R34, SRZ ;  /* 0x0000000000227805 */ /* 0x000fe2000001ff00 */
[----:B--2---:R-:W-:Y:S01]  /*0210*/  ULEA UR6, UR5, UR6, 0x18 ;  /* 0x0000000605067291 */ /* 0x004fe2000f8ec03f */
[----:B------:R-:W-:Y:S02]  /*0220*/  LEA.HI R3, R3, R0, RZ, 0x6 ;  /* 0x0000000003037211 */ /* 0x000fe400078f30ff */
[----:B------:R-:W-:Y:S02]  /*0230*/  CS2R R36, SRZ ;  /* 0x0000000000247805 */ /* 0x000fe4000001ff00 */
[----:B-1----:R-:W-:Y:S02]  /*0240*/  IABS R8, R5 ;  /* 0x0000000500087213 */ /* 0x002fe40000000000 */
[----:B------:R-:W-:-:S02]  /*0250*/  CS2R R38, SRZ ;  /* 0x0000000000267805 */ /* 0x000fc4000001ff00 */
[----:B------:R-:W-:Y:S02]  /*0260*/  SHF.R.S32.HI R3, RZ, 0x6, R3 ;  /* 0x00000006ff037819 */ /* 0x000fe40000011403 */
[----:B------:R-:W-:Y:S02]  /*0270*/  CS2R R40, SRZ ;  /* 0x0000000000287805 */ /* 0x000fe4000001ff00 */
[----:B------:R-:W-:Y:S02]  /*0280*/  CS2R R42, SRZ ;  /* 0x00000000002a7805 */ /* 0x000fe4000001ff00 */
[----:B------:R-:W-:Y:S02]  /*0290*/  CS2R R44, SRZ ;  /* 0x00000000002c7805 */ /* 0x000fe4000001ff00 */
[----:B------:R-:W-:Y:S01]  /*02a0*/  CS2R R46, SRZ ;  /* 0x00000000002e7805 */ /* 0x000fe2000001ff00 */
[----:B------:R-:W-:Y:S01]  /*02b0*/  IMAD.SHL.U32 R4, R3, 0x4, RZ ;  /* 0x0000000403047824 */ /* 0x000fe200078e00ff */
[----:B------:R-:W-:-:S02]  /*02c0*/  CS2R R48, SRZ ;  /* 0x0000000000307805 */ /* 0x000fc4000001ff00 */
[----:B------:R-:W-:Y:S02]  /*02d0*/  CS2R R50, SRZ ;  /* 0x0000000000327805 */ /* 0x000fe4000001ff00 */
[----:B------:R-:W-:Y:S02]  /*02e0*/  CS2R R52, SRZ ;  /* 0x0000000000347805 */ /* 0x000fe4000001ff00 */
[----:B------:R-:W-:Y:S02]  /*02f0*/  CS2R R54, SRZ ;  /* 0x0000000000367805 */ /* 0x000fe4000001ff00 */
[-C--:B------:R-:W-:Y:S02]  /*0300*/  IABS R7, R4.reuse ;  /* 0x0000000400077213 */ /* 0x080fe40000000000 */
[----:B------:R-:W-:Y:S02]  /*0310*/  IABS R12, R4 ;  /* 0x00000004000c7213 */ /* 0x000fe40000000000 */
[----:B------:R-:W0:Y:S08]  /*0320*/  I2F.RP R0, R7 ;  /* 0x0000000700007306 */ /* 0x000e300000209400 */
[----:B0-----:R-:W0:Y:S02]  /*0330*/  MUFU.RCP R0, R0 ;  /* 0x0000000000007308 */ /* 0x001e240000001000 */
[----:B0-----:R-:W-:-:S02]  /*0340*/  VIADD R2, R0, 0xffffffe ;  /* 0x0ffffffe00027836 */ /* 0x001fc40000000000 */
[----:B------:R-:W-:-:S04]  /*0350*/  IMAD.MOV R0, RZ, RZ, -R12 ;  /* 0x000000ffff007224 */ /* 0x000fc800078e0a0c */
[----:B------:R0:W1:Y:S02]  /*0360*/  F2I.FTZ.U32.TRUNC.NTZ R3, R2 ;  /* 0x0000000200037305 */ /* 0x000064000021f000 */
[----:B0-----:R-:W-:Y:S02]  /*0370*/  IMAD.MOV.U32 R2, RZ, RZ, RZ ;  /* 0x000000ffff027224 */ /* 0x001fe400078e00ff */
[----:B-1----:R-:W-:-:S04]  /*0380*/  IMAD.MOV R6, RZ, RZ, -R3 ;  /* 0x000000ffff067224 */ /* 0x002fc800078e0a03 */
[----:B------:R-:W-:Y:S02]  /*0390*/  IMAD R9, R6, R7, RZ ;  /* 0x0000000706097224 */ /* 0x000fe400078e02ff */
[----:B------:R-:W-:Y:S02]  /*03a0*/  IMAD.MOV.U32 R6, RZ, RZ, R8 ;  /* 0x000000ffff067224 */ /* 0x000fe400078e0008 */
[----:B------:R-:W-:-:S06]  /*03b0*/  IMAD.HI.U32 R3, R3, R9, R2 ;  /* 0x0000000903037227 */ /* 0x000fcc00078e0002 */
[----:B------:R-:W-:-:S04]  /*03c0*/  IMAD.HI.U32 R3, R3, R6, RZ ;  /* 0x0000000603037227 */ /* 0x000fc800078e00ff */
[----:B------:R-:W-:-:S05]  /*03d0*/  IMAD R0, R3, R0, R6 ;  /* 0x0000000003007224 */ /* 0x000fca00078e0206 */
[----:B------:R-:W-:-:S13]  /*03e0*/  ISETP.GT.U32.AND P1, PT, R7, R0, PT ;  /* 0x000000000700720c */ /* 0x000fda0003f24070 */
[----:B------:R-:W-:Y:S02]  /*03f0*/  @!P1 IMAD.IADD R0, R0, 0x1, -R7 ;  /* 0x0000000100009824 */ /* 0x000fe400078e0a07 */
[----:B------:R-:W-:Y:S01]  /*0400*/  @!P1 VIADD R3, R3, 0x1 ;  /* 0x0000000103039836 */ /* 0x000fe20000000000 */
[----:B------:R-:W-:Y:S02]  /*0410*/  ISETP.NE.AND P1, PT, R4, RZ, PT ;  /* 0x000000ff0400720c */ /* 0x000fe40003f25270 */
[----:B------:R-:W-:Y:S02]  /*0420*/  ISETP.GE.U32.AND P0, PT, R0, R7, PT ;  /* 0x000000070000720c */ /* 0x000fe40003f06070 */
[----:B------:R-:W-:-:S04]  /*0430*/  LOP3.LUT R0, R5, R4, RZ, 0x3c, !PT ;  /* 0x0000000405007212 */ /* 0x000fc800078e3cff */
[----:B------:R-:W-:Y:S01]  /*0440*/  ISETP.GE.AND P2, PT, R0, RZ, PT ;  /* 0x000000ff0000720c */ /* 0x000fe20003f46270 */
[----:B------:R-:W-:-:S06]  /*0450*/  VIADD R0, R10, 0x7f ;  /* 0x0000007f0a007836 */ /* 0x000fcc0000000000 */
[----:B------:R-:W-:-:S04]  /*0460*/  @P0 VIADD R3, R3, 0x1 ;  /* 0x0000000103030836 */ /* 0x000fc80000000000 */
[----:B------:R-:W-:Y:S01]  /*0470*/  IMAD.MOV.U32 R2, RZ, RZ, R3 ;  /* 0x000000ffff027224 */ /* 0x000fe200078e0003 */
[----:B------:R-:W-:-:S03]  /*0480*/  SHF.R.S32.HI R3, RZ, 0x1f, R0 ;  /* 0x0000001fff037819 */ /* 0x000fc60000011400 */
[----:B------:R-:W-:Y:S01]  /*0490*/  @!P2 IMAD.MOV R2, RZ, RZ, -R2 ;  /* 0x000000ffff02a224 */ /* 0x000fe200078e0a02 */
[----:B------:R-:W-:Y:S02]  /*04a0*/  @!P1 LOP3.LUT R2, RZ, R4, RZ, 0x33, !PT ;  /* 0x00000004ff029212 */ /* 0x000fe400078e33ff */
[----:B------:R-:W-:-:S03]  /*04b0*/  LEA.HI R3, R3, R0, RZ, 0x7 ;  /* 0x0000000003037211 */ /* 0x000fc600078f38ff */
[----:B------:R-:W-:Y:S02]  /*04c0*/  IMAD.SHL.U32 R6, R2, 0x4, RZ ;  /* 0x0000000402067824 */ /* 0x000fe400078e00ff */
[----:B------:R-:W-:-:S03]  /*04d0*/  IMAD.MOV R2, RZ, RZ, -R2 ;  /* 0x000000ffff027224 */ /* 0x000fc600078e0a02 */
[----:B------:R-:W-:Y:S01]  /*04e0*/  LEA.HI.SX32 R3, R3, -R6, 0x19 ;  /* 0x8000000603037211 */ /* 0x000fe200078fcaff */
[----:B------:R-:W-:-:S03]  /*04f0*/  IMAD R4, R4, R2, R5 ;  /* 0x0000000204047224 */ /* 0x000fc600078e0205 */
[----:B------:R-:W-:Y:S02]  /*0500*/  VIMNMX R13, R3, 0x4, PT ;  /* 0x00000004030d7848 */ /* 0x000fe40003fe0100 */
[----:B------:R-:W-:Y:S02]  /*0510*/  IABS R9, R4 ;  /* 0x0000000400097213 */ /* 0x000fe40000000000 */
[----:B------:R-:W-:-:S04]  /*0520*/  IABS R7, R13 ;  /* 0x0000000d00077213 */ /* 0x000fc80000000000 */
[----:B------:R-:W0:Y:S08]  /*0530*/  I2F.RP R0, R7 ;  /* 0x0000000700007306 */ /* 0x000e300000209400 */
[----:B0-----:R-:W0:Y:S02]  /*0540*/  MUFU.RCP R0, R0 ;  /* 0x0000000000007308 */ /* 0x001e240000001000 */
[----:B0-----:R-:W-:-:S06]  /*0550*/  VIADD R3, R0, 0xffffffe ;  /* 0x0ffffffe00037836 */ /* 0x001fcc0000000000 */
[----:B------:R-:W0:Y:S02]  /*0560*/  F2I.FTZ.U32.TRUNC.NTZ R3, R3 ;  /* 0x0000000300037305 */ /* 0x000e24000021f000 */
[----:B0-----:R-:W-:-:S04]  /*0570*/  IMAD.MOV R8, RZ, RZ, -R3 ;  /* 0x000000ffff087224 */ /* 0x001fc800078e0a03 */
[----:B------:R-:W-:Y:S01]  /*0580*/  IMAD.MOV.U32 R2, RZ, RZ, R8 ;  /* 0x000000ffff027224 */ /* 0x000fe200078e0008 */
[----:B------:R-:W-:-:S03]  /*0590*/  IABS R8, R13 ;  /* 0x0000000d00087213 */ /* 0x000fc60000000000 */
[----:B------:R-:W-:Y:S02]  /*05a0*/  IMAD R5, R2, R7, RZ ;  /* 0x0000000702057224 */ /* 0x000fe400078e02ff */
[----:B------:R-:W-:Y:S02]  /*05b0*/  IMAD.MOV.U32 R2, RZ, RZ, RZ ;  /* 0x000000ffff027224 */ /* 0x000fe400078e00ff */
[----:B------:R-:W-:Y:S02]  /*05c0*/  IMAD.MOV R0, RZ, RZ, -R8 ;  /* 0x000000ffff007224 */ /* 0x000fe400078e0a08 */
        /* <DEDUP_REMOVED lines=9> */
[----:B------:R-:W-:-:S07]  /*0660*/  ISETP.GE.AND P2, PT, R0, RZ, PT ;  /* 0x000000ff0000720c */ /* 0x000fce0003f46270 */
[----:B------:R-:W-:Y:S01]  /*0670*/  @P0 VIADD R2, R2, 0x1 ;  /* 0x0000000102020836 */ /* 0x000fe20000000000 */
[----:B------:R-:W-:-:S05]  /*0680*/  PLOP3.LUT P0, PT, PT, PT, UP0, 0x80, 0x0 ;  /* 0x000000000000781c */ /* 0x000fca0003f0f008 */
[----:B------:R-:W-:Y:S01]  /*0690*/  @!P2 IMAD.MOV R2, RZ, RZ, -R2 ;  /* 0x000000ffff02a224 */ /* 0x000fe200078e0a02 */
[----:B------:R-:W-:-:S05]  /*06a0*/  @!P1 LOP3.LUT R2, RZ, R13, RZ, 0x33, !PT ;  /* 0x0000000dff029212 */ /* 0x000fca00078e33ff */
[----:B------:R-:W-:Y:S02]  /*06b0*/  IMAD.MOV R0, RZ, RZ, -R2 ;  /* 0x000000ffff007224 */ /* 0x000fe400078e0a02 */
[----:B------:R-:W-:Y:S02]  /*06c0*/  IMAD.SHL.U32 R15, R2, 0x40, RZ ;  /* 0x00000040020f7824 */ /* 0x000fe400078e00ff */
[----:B------:R-:W-:-:S04]  /*06d0*/  IMAD R0, R13, R0, R4 ;  /* 0x000000000d007224 */ /* 0x000fc800078e0204 */
[----:B------:R-:W-:Y:S02]  /*06e0*/  IMAD.IADD R4, R6, 0x1, R0 ;  /* 0x0000000106047824 */ /* 0x000fe400078e0200 */
[----:B------:R-:W0:Y:S02]  /*06f0*/  S2R R0, SR_TID.X ;  /* 0x0000000000007919 */ /* 0x000e240000002100 */
[C---:B0-----:R-:W-:Y:S02]  /*0700*/  LOP3.LUT R17, R0.reuse, 0x7f, RZ, 0xc0, !PT ;  /* 0x0000007f00117812 */ /* 0x041fe400078ec0ff */
[----:B------:R-:W-:-:S03]  /*0710*/  LOP3.LUT R146, R0, 0x60, RZ, 0xc0, !PT ;  /* 0x0000006000927812 */ /* 0x000fc600078ec0ff */
[----:B------:R-:W-:Y:S01]  /*0720*/  IMAD R13, R4, 0x80, R17 ;  /* 0x00000080040d7824 */ /* 0x000fe200078e0211 */
[----:B------:R-:W-:Y:S06]  /*0730*/  @!P0 BRA `(.L_x_0) ;  /* 0x00000030000c8947 */ /* 0x000fec0003800000 */
[----:B------:R-:W-:Y:S01]  /*0740*/  IABS R19, R10 ;  /* 0x0000000a00137213 */ /* 0x000fe20000000000 */
[----:B------:R-:W-:Y:S01]  /*0750*/  ULDC UR7, c[0x0][0x240] ;  /* 0x0000900000077ab9 */ /* 0x000fe20000000800 */
[----:B------:R-:W-:Y:S01]  /*0760*/  IABS R25, R11 ;  /* 0x0000000b00197213 */ /* 0x000fe20000000000 */
[----:B------:R-:W-:Y:S01]  /*0770*/  USHF.R.S32.HI UR5, URZ, 0x1f, UR4 ;  /* 0x0000001f3f057899 */ /* 0x000fe20008011404 */
[----:B------:R-:W0:Y:S01]  /*0780*/  I2F.RP R6, R19 ;  /* 0x0000001300067306 */ /* 0x000e220000209400 */
[----:B------:R-:W-:Y:S01]  /*0790*/  LEA.HI R32, R146, R15, RZ, 0x1b ;  /* 0x0000000f92207211 */ /* 0x000fe200078fd8ff */
[----:B------:R-:W-:Y:S01]  /*07a0*/  ULDC.64 UR20, c[0x0][0x218] ;  /* 0x0000860000147ab9 */ /* 0x000fe20000000a00 */
[----:B------:R-:W-:Y:S01]  /*07b0*/  ISETP.GE.AND P1, PT, R13, RZ, PT ;  /* 0x000000ff0d00720c */ /* 0x000fe20003f26270 */
[----:B------:R-:W-:Y:S01]  /*07c0*/  USHF.R.U32.HI UR10, URZ, 0x4, UR6 ;  /* 0x000000043f0a7899 */ /* 0x000fe20008011606 */
[----:B------:R-:W-:Y:S01]  /*07d0*/  IABS R31, R32 ;  /* 0x00000020001f7213 */ /* 0x000fe20000000000 */
[C---:B------:R-:W-:Y:S01]  /*07e0*/  VIADD R14, R32.reuse, 0x3c ;  /* 0x0000003c200e7836 */ /* 0x040fe20000000000 */
[----:B------:R-:W-:Y:S01]  /*07f0*/  ULEA.HI UR5, UR5, UR4, URZ, 0x5 ;  /* 0x0000000405057291 */ /* 0x000fe2000f8f283f */
[----:B------:R-:W1:Y:S01]  /*0800*/  I2F.RP R4, R25 ;  /* 0x0000001900047306 */ /* 0x000e620000209400 */
[C---:B------:R-:W-:Y:S01]  /*0810*/  VIADD R16, R32.reuse, 0x38 ;  /* 0x0000003820107836 */ /* 0x040fe20000000000 */
[----:B------:R-:W-:Y:S01]  /*0820*/  ULDC UR8, c[0x0][0x234] ;  /* 0x00008d0000087ab9 */ /* 0x000fe20000000800 */
[----:B------:R-:W-:Y:S01]  /*0830*/  VIADD R18, R32, 0x34 ;  /* 0x0000003420127836 */ /* 0x000fe20000000000 */
[----:B------:R-:W-:Y:S01]  /*0840*/  ISETP.GE.AND P3, PT, R14, RZ, PT ;  /* 0x000000ff0e00720c */ /* 0x000fe20003f66270 */
[C---:B------:R-:W-:Y:S01]  /*0850*/  VIADD R33, R32.reuse, 0x28 ;  /* 0x0000002820217836 */ /* 0x040fe20000000000 */
[----:B------:R-:W-:Y:S01]  /*0860*/  IABS R9, R16 ;  /* 0x0000001000097213 */ /* 0x000fe20000000000 */
[----:B------:R-:W-:Y:S01]  /*0870*/  VIADD R34, R32, 0x24 ;  /* 0x0000002420227836 */ /* 0x000fe20000000000 */
[----:B0-----:R-:W0:Y:S01]  /*0880*/  MUFU.RCP R6, R6 ;  /* 0x0000000600067308 */ /* 0x001e220000001000 */
[----:B------:R-:W-:Y:S01]  /*0890*/  ISETP.GE.AND P4, PT, R16, RZ, PT ;  /* 0x000000ff1000720c */ /* 0x000fe20003f86270 */
[C---:B------:R-:W-:Y:S01]  /*08a0*/  VIADD R16, R32.reuse, 0x30 ;  /* 0x0000003020107836 */ /* 0x040fe20000000000 */
[----:B------:R-:W-:Y:S01]  /*08b0*/  IABS R12, R18 ;  /* 0x00000012000c7213 */ /* 0x000fe20000000000 */
[----:B------:R-:W-:Y:S01]  /*08c0*/  VIADD R35, R32, 0x20 ;  /* 0x0000002020237836 */ /* 0x000fe20000000000 */
[----:B------:R-:W-:Y:S01]  /*08d0*/  ISETP.GE.AND P5, PT, R18, RZ, PT ;  /* 0x000000ff1200720c */ /* 0x000fe20003fa6270 */
[C---:B------:R-:W-:Y:S01]  /*08e0*/  VIADD R18, R32.reuse, 0x2c ;  /* 0x0000002c20127836 */ /* 0x040fe20000000000 */
[----:B------:R-:W-:Y:S01]  /*08f0*/  USGXT.U32 UR4, UR10, 0xe ;  /* 0x0000000e0a04789a */ /* 0x000fe20008000000 */
[----:B-1----:R-:W1:Y:S01]  /*0900*/  MUFU.RCP R4, R4 ;  /* 0x0000000400047308 */ /* 0x002e620000001000 */
[C---:B------:R-:W-:Y:S01]  /*0910*/  VIADD R36, R32.reuse, 0x1c ;  /* 0x0000001c20247836 */ /* 0x040fe20000000000 */
[----:B------:R-:W-:Y:S01]  /*0920*/  ULDC UR12, c[0x0][0x23c] ;  /* 0x00008f00000c7ab9 */ /* 0x000fe20000000800 */
[C---:B------:R-:W-:Y:S01]  /*0930*/  VIADD R37, R32.reuse, 0x18 ;  /* 0x0000001820257836 */ /* 0x040fe20000000000 */
[----:B------:R-:W-:Y:S01]  /*0940*/  ULDC.64 UR14, c[0x0][0x210] ;  /* 0x00008400000e7ab9 */ /* 0x000fe20000000a00 */
[C---:B------:R-:W-:Y:S01]  /*0950*/  VIADD R38, R32.reuse, 0x14 ;  /* 0x0000001420267836 */ /* 0x040fe20000000000 */
[----:B------:R-:W-:Y:S01]  /*0960*/  IABS R20, R36 ;  /* 0x0000002400147213 */ /* 0x000fe20000000000 */
[----:B------:R-:W-:Y:S01]  /*0970*/  VIADD R39, R32, 0x10 ;  /* 0x0000001020277836 */ /* 0x000fe20000000000 */
[----:B------:R-:W-:Y:S01]  /*0980*/  IABS R21, R37 ;  /* 0x0000002500157213 */ /* 0x000fe20000000000 */
[----:B0-----:R-:W-:Y:S01]  /*0990*/  VIADD R5, R6, 0xffffffe ;  /* 0x0ffffffe06057836 */ /* 0x001fe20000000000 */
[----:B------:R-:W-:Y:S01]  /*09a0*/  IABS R22, R38 ;  /* 0x0000002600167213 */ /* 0x000fe20000000000 */
[C---:B------:R-:W-:Y:S01]  /*09b0*/  VIADD R40, R32.reuse, 0xc ;  /* 0x0000000c20287836 */ /* 0x040fe20000000000 */
[----:B------:R-:W-:Y:S01]  /*09c0*/  ULDC UR11, c[0x0][0x230] ;  /* 0x00008c00000b7ab9 */ /* 0x000fe20000000800 */
[C---:B------:R-:W-:Y:S01]  /*09d0*/  VIADD R41, R32.reuse, 0x8 ;  /* 0x0000000820297836 */ /* 0x040fe20000000000 */
[----:B------:R-:W-:Y:S01]  /*09e0*/  USHF.L.U32 UR49, UR12, 0x5, URZ ;  /* 0x000000050c317899 */ /* 0x000fe2000800063f */
[----:B------:R-:W0:Y:S01]  /*09f0*/  F2I.FTZ.U32.TRUNC.NTZ R5, R5 ;  /* 0x0000000500057305 */ /* 0x000e22000021f000 */
[----:B------:R-:W-:Y:S01]  /*0a00*/  VIADD R42, R32, 0x4 ;  /* 0x00000004202a7836 */ /* 0x000fe20000000000 */
[----:B------:R-:W-:Y:S01]  /*0a10*/  IABS R23, R40 ;  /* 0x0000002800177213 */ /* 0x000fe20000000000 */
[----:B-1----:R-:W-:Y:S01]  /*0a20*/  VIADD R2, R4, 0xffffffe ;  /* 0x0ffffffe04027836 */ /* 0x002fe20000000000 */
[----:B------:R-:W-:Y:S01]  /*0a30*/  IABS R27, R41 ;  /* 0x00000029001b7213 */ /* 0x000fe20000000000 */
[----:B------:R-:W-:Y:S01]  /*0a40*/  IMAD.MOV.U32 R4, RZ, RZ, RZ ;  /* 0x000000ffff047224 */ /* 0x000fe200078e00ff */
[----:B------:R-:W-:-:S02]  /*0a50*/  IABS R29, R42 ;  /* 0x0000002a001d7213 */ /* 0x000fc40000000000 */
[----:B------:R-:W-:Y:S01]  /*0a60*/  CS2R R56, SRZ ;  /* 0x0000000000387805 */ /* 0x000fe2000001ff00 */
[----:B------:R1:W2:Y:S01]  /*0a70*/  F2I.FTZ.U32.TRUNC.NTZ R3, R2 ;  /* 0x0000000200037305 */ /* 0x0002a2000021f000 */
[----:B------:R-:W-:Y:S02]  /*0a80*/  CS2R R58, SRZ ;  /* 0x00000000003a7805 */ /* 0x000fe4000001ff00 */
[----:B------:R-:W-:Y:S02]  /*0a90*/  CS2R R60, SRZ ;  /* 0x00000000003c7805 */ /* 0x000fe4000001ff00 */
[----:B------:R-:W-:Y:S02]  /*0aa0*/  CS2R R62, SRZ ;  /* 0x00000000003e7805 */ /* 0x000fe4000001ff00 */
[----:B------:R-:W-:Y:S02]  /*0ab0*/  CS2R R64, SRZ ;  /* 0x0000000000407805 */ /* 0x000fe4000001ff00 */
[----:B------:R-:W-:-:S02]  /*0ac0*/  CS2R R66, SRZ ;  /* 0x0000000000427805 */ /* 0x000fc4000001ff00 */
[----:B------:R-:W-:Y:S01]  /*0ad0*/  CS2R R68, SRZ ;  /* 0x0000000000447805 */ /* 0x000fe2000001ff00 */
[--C-:B0-----:R-:W-:Y:S01]  /*0ae0*/  IMAD.MOV R8, RZ, RZ, -R5.reuse ;  /* 0x000000ffff087224 */ /* 0x101fe200078e0a05 */
[----:B------:R-:W-:Y:S01]  /*0af0*/  CS2R R70, SRZ ;  /* 0x0000000000467805 */ /* 0x000fe2000001ff00 */
[----:B-1----:R-:W-:Y:S01]  /*0b00*/  IMAD.MOV.U32 R2, RZ, RZ, RZ ;  /* 0x000000ffff027224 */ /* 0x002fe200078e00ff */
[----:B------:R-:W-:Y:S01]  /*0b10*/  CS2R R72, SRZ ;  /* 0x0000000000487805 */ /* 0x000fe2000001ff00 */
[----:B------:R-:W-:Y:S01]  /*0b20*/  IMAD R7, R8, R19, RZ ;  /* 0x0000001308077224 */ /* 0x000fe200078e02ff */
[----:B------:R-:W-:Y:S02]  /*0b30*/  IABS R8, R13 ;  /* 0x0000000d00087213 */ /* 0x000fe40000000000 */
[----:B------:R-:W-:Y:S02]  /*0b40*/  CS2R R74, SRZ ;  /* 0x00000000004a7805 */ /* 0x000fe4000001ff00 */
[----:B------:R-:W-:Y:S01]  /*0b50*/  CS2R R76, SRZ ;  /* 0x00000000004c7805 */ /* 0x000fe2000001ff00 */
[----:B------:R-:W-:Y:S01]  /*0b60*/  IMAD.HI.U32 R6, R5, R7, R4 ;  /* 0x0000000705067227 */ /* 0x000fe200078e0004 */
[----:B------:R-:W-:-:S02]  /*0b70*/  CS2R R78, SRZ ;  /* 0x00000000004e7805 */ /* 0x000fc4000001ff00 */
[----:B------:R-:W-:Y:S02]  /*0b80*/  CS2R R80, SRZ ;  /* 0x0000000000507805 */ /* 0x000fe4000001ff00 */
[----:B------:R-:W-:Y:S01]  /*0b90*/  CS2R R82, SRZ ;  /* 0x0000000000527805 */ /* 0x000fe2000001ff00 */
[----:B------:R-:W-:Y:S01]  /*0ba0*/  IMAD.MOV.U32 R7, RZ, RZ, R8 ;  /* 0x000000ffff077224 */ /* 0x000fe200078e0008 */
[----:B------:R-:W-:Y:S01]  /*0bb0*/  CS2R R84, SRZ ;  /* 0x0000000000547805 */ /* 0x000fe2000001ff00 */
[----:B--2---:R-:W-:Y:S01]  /*0bc0*/  IMAD.MOV R4, RZ, RZ, -R3 ;  /* 0x000000ffff047224 */ /* 0x004fe200078e0a03 */
[----:B------:R-:W-:Y:S01]  /*0bd0*/  CS2R R86, SRZ ;  /* 0x0000000000567805 */ /* 0x000fe2000001ff00 */
[----:B------:R-:W-:Y:S01]  /*0be0*/  IMAD.HI.U32 R6, R6, R7, RZ ;  /* 0x0000000706067227 */ /* 0x000fe200078e00ff */
[----:B------:R-:W-:Y:S02]  /*0bf0*/  CS2R R44, SRZ ;  /* 0x00000000002c7805 */ /* 0x000fe4000001ff00 */
[----:B------:R-:W-:-:S02]  /*0c00*/  CS2R R46, SRZ ;  /* 0x00000000002e7805 */ /* 0x000fc4000001ff00 */
[----:B------:R-:W-:Y:S01]  /*0c10*/  CS2R R48, SRZ ;  /* 0x0000000000307805 */ /* 0x000fe2000001ff00 */
[----:B------:R-:W-:Y:S01]  /*0c20*/  IMAD.MOV R6, RZ, RZ, -R6 ;  /* 0x000000ffff067224 */ /* 0x000fe200078e0a06 */
[----:B------:R-:W-:Y:S01]  /*0c30*/  CS2R R50, SRZ ;  /* 0x0000000000327805 */ /* 0x000fe2000001ff00 */
[----:B------:R-:W-:Y:S01]  /*0c40*/  IMAD R5, R4, R25, RZ ;  /* 0x0000001904057224 */ /* 0x000fe200078e02ff */
[----:B------:R-:W-:Y:S01]  /*0c50*/  CS2R R52, SRZ ;  /* 0x0000000000347805 */ /* 0x000fe2000001ff00 */
[----:B------:R-:W-:Y:S01]  /*0c60*/  IMAD R6, R19, R6, R7 ;  /* 0x0000000613067224 */ /* 0x000fe200078e0207 */
[----:B------:R-:W-:Y:S01]  /*0c70*/  IABS R7, R14 ;  /* 0x0000000e00077213 */ /* 0x000fe20000000000 */
[----:B------:R-:W-:Y:S01]  /*0c80*/  IMAD.HI.U32 R2, R3, R5, R2 ;  /* 0x0000000503027227 */ /* 0x000fe200078e0002 */
[----:B------:R-:W-:Y:S02]  /*0c90*/  IABS R14, R33 ;  /* 0x00000021000e7213 */ /* 0x000fe40000000000 */
[----:B------:R-:W-:-:S02]  /*0ca0*/  CS2R R54, SRZ ;  /* 0x0000000000367805 */ /* 0x000fc4000001ff00 */
[----:B------:R-:W-:Y:S01]  /*0cb0*/  ISETP.GT.U32.AND P0, PT, R19, R6, PT ;  /* 0x000000061300720c */ /* 0x000fe20003f04070 */
[----:B------:R-:W-:Y:S01]  /*0cc0*/  ULDC UR18, c[0x0][0x238] ;  /* 0x00008e0000127ab9 */ /* 0x000fe20000000800 */
[----:B------:R-:W-:Y:S01]  /*0cd0*/  UMOV UR9, 0x3fffffef ;  /* 0x3fffffef00097882 */ /* 0x000fe20000000000 */
[C---:B------:R-:W-:Y:S01]  /*0ce0*/  IMAD.HI.U32 R3, R2.reuse, R7, RZ ;  /* 0x0000000702037227 */ /* 0x040fe200078e00ff */
[----:B------:R-:W-:Y:S02]  /*0cf0*/  USHF.L.U32 UR50, UR18, 0x5, URZ ;  /* 0x0000000512327899 */ /* 0x000fe4000800063f */
[----:B------:R-:W-:Y:S01]  /*0d00*/  UIMAD UR19, UR18, 0x1f, URZ ;  /* 0x0000001f121378a4 */ /* 0x000fe2000f8e023f */
[----:B------:R-:W-:Y:S01]  /*0d10*/  IMAD.MOV R8, RZ, RZ, -R3 ;  /* 0x000000ffff087224 */ /* 0x000fe200078e0a03 */
[----:B------:R-:W-:Y:S01]  /*0d20*/  UIMAD UR22, UR18, 0x1c, URZ ;  /* 0x0000001c121678a4 */ /* 0x000fe2000f8e023f */
[----:B------:R-:W-:Y:S01]  /*0d30*/  IMAD.HI.U32 R4, R2, R9, RZ ;  /* 0x0000000902047227 */ /* 0x000fe200078e00ff */
[----:B------:R-:W-:-:S02]  /*0d40*/  UIMAD UR23, UR18, 0x1b, URZ ;  /* 0x0000001b121778a4 */ /* 0x000fc4000f8e023f */
[----:B------:R-:W-:Y:S01]  /*0d50*/  UIMAD UR24, UR18, 0x1a, URZ ;  /* 0x0000001a121878a4 */ /* 0x000fe2000f8e023f */
[----:B------:R-:W-:Y:S01]  /*0d60*/  @!P0 IMAD.IADD R6, R6, 0x1, -R19 ;  /* 0x0000000106068824 */ /* 0x000fe200078e0a13 */
[----:B------:R-:W-:Y:S01]  /*0d70*/  UIMAD UR25, UR18, 0x19, URZ ;  /* 0x00000019121978a4 */ /* 0x000fe2000f8e023f */
[----:B------:R-:W-:Y:S01]  /*0d80*/  IMAD R3, R25, R8, R7 ;  /* 0x0000000819037224 */ /* 0x000fe200078e0207 */
[----:B------:R-:W-:Y:S01]  /*0d90*/  UIMAD UR26, UR18, 0x18, URZ ;  /* 0x00000018121a78a4 */ /* 0x000fe2000f8e023f */
[----:B------:R-:W-:Y:S01]  /*0da0*/  IMAD.MOV R4, RZ, RZ, -R4 ;  /* 0x000000ffff047224 */ /* 0x000fe200078e0a04 */
[----:B------:R-:W-:Y:S01]  /*0db0*/  ISETP.GT.U32.AND P0, PT, R19, R6, PT ;  /* 0x000000061300720c */ /* 0x000fe20003f04070 */
[C---:B------:R-:W-:Y:S01]  /*0dc0*/  IMAD.HI.U32 R5, R2.reuse, R12, RZ ;  /* 0x0000000c02057227 */ /* 0x040fe200078e00ff */
[C---:B------:R-:W-:Y:S01]  /*0dd0*/  ISETP.GT.U32.AND P2, PT, R25.reuse, R3, PT ;  /* 0x000000031900720c */ /* 0x040fe20003f44070 */
[----:B------:R-:W-:Y:S02]  /*0de0*/  UIMAD UR27, UR18, 0x17, URZ ;  /* 0x00000017121b78a4 */ /* 0x000fe4000f8e023f */
[----:B------:R-:W-:Y:S01]  /*0df0*/  IMAD R4, R25, R4, R9 ;  /* 0x0000000419047224 */ /* 0x000fe200078e0209 */
[----:B------:R-:W-:Y:S01]  /*0e00*/  IABS R9, R16 ;  /* 0x0000001000097213 */ /* 0x000fe20000000000 */
[----:B------:R-:W-:Y:S01]  /*0e10*/  IMAD.MOV R5, RZ, RZ, -R5 ;  /* 0x000000ffff057224 */ /* 0x000fe200078e0a05 */
[----:B------:R-:W-:Y:S01]  /*0e20*/  UIMAD UR28, UR18, 0x16, URZ ;  /* 0x00000016121c78a4 */ /* 0x000fe2000f8e023f */
[----:B------:R-:W-:Y:S01]  /*0e30*/  IMAD.HI.U32 R8, R2, R14, RZ ;  /* 0x0000000e02087227 */ /* 0x000fe200078e00ff */
[----:B------:R-:W-:-:S02]  /*0e40*/  UIMAD UR29, UR18, 0x15, URZ ;  /* 0x00000015121d78a4 */ /* 0x000fc4000f8e023f */
[----:B------:R-:W-:Y:S01]  /*0e50*/  UIMAD UR30, UR18, 0x14, URZ ;  /* 0x00000014121e78a4 */ /* 0x000fe2000f8e023f */
[----:B------:R-:W-:Y:S01]  /*0e60*/  @!P0 IMAD.IADD R6, R6, 0x1, -R19 ;  /* 0x0000000106068824 */ /* 0x000fe200078e0a13 */
[----:B------:R-:W-:Y:S01]  /*0e70*/  ISETP.NE.AND P0, PT, R10, RZ, PT ;  /* 0x000000ff0a00720c */ /* 0x000fe20003f05270 */
[----:B------:R-:W-:Y:S01]  /*0e80*/  @!P2 IMAD.IADD R3, R3, 0x1, -R25 ;  /* 0x000000010303a824 */ /* 0x000fe200078e0a19 */
[C---:B------:R-:W-:Y:S01]  /*0e90*/  ISETP.GT.U32.AND P2, PT, R25.reuse, R4, PT ;  /* 0x000000041900720c */ /* 0x040fe20003f44070 */
[----:B------:R-:W-:Y:S01]  /*0ea0*/  IMAD.MOV.U32 R24, RZ, RZ, R6 ;  /* 0x000000ffff187224 */ /* 0x000fe200078e0006 */
[----:B------:R-:W-:Y:S01]  /*0eb0*/  IABS R19, R35 ;  /* 0x0000002300137213 */ /* 0x000fe20000000000 */
[----:B------:R-:W-:Y:S01]  /*0ec0*/  IMAD.HI.U32 R6, R2, R9, RZ ;  /* 0x0000000902067227 */ /* 0x000fe200078e00ff */
[C---:B------:R-:W-:Y:S01]  /*0ed0*/  ISETP.GT.U32.AND P6, PT, R25.reuse, R3, PT ;  /* 0x000000031900720c */ /* 0x040fe20003fc4070 */
[----:B------:R-:W-:Y:S02]  /*0ee0*/  UIMAD UR31, UR18, 0x13, URZ ;  /* 0x00000013121f78a4 */ /* 0x000fe4000f8e023f */
[C---:B------:R-:W-:Y:S01]  /*0ef0*/  IMAD R5, R25.reuse, R5, R12 ;  /* 0x0000000519057224 */ /* 0x040fe200078e020c */
[----:B------:R-:W-:Y:S01]  /*0f00*/  IABS R12, R18 ;  /* 0x00000012000c7213 */ /* 0x000fe20000000000 */
[----:B------:R-:W-:Y:S01]  /*0f10*/  IMAD.MOV R6, RZ, RZ, -R6 ;  /* 0x000000ffff067224 */ /* 0x000fe200078e0a06 */
[----:B------:R-:W-:Y:S01]  /*0f20*/  UIMAD UR32, UR18, 0x12, URZ ;  /* 0x00000012122078a4 */ /* 0x000fe2000f8e023f */
[----:B------:R-:W-:Y:S01]  /*0f30*/  @!P1 IMAD.MOV R24, RZ, RZ, -R24 ;  /* 0x000000ffff189224 */ /* 0x000fe200078e0a18 */
[C---:B------:R-:W-:Y:S01]  /*0f40*/  ISETP.GT.U32.AND P1, PT, R25.reuse, R5, PT ;  /* 0x000000051900720c */ /* 0x040fe20003f24070 */
[----:B------:R-:W-:Y:S01]  /*0f50*/  IMAD R6, R25, R6, R9 ;  /* 0x0000000619067224 */ /* 0x000fe200078e0209 */
[----:B------:R-:W-:Y:S01]  /*0f60*/  @!P0 LOP3.LUT R24, RZ, R10, RZ, 0x33, !PT ;  /* 0x0000000aff188212 */ /* 0x000fe200078e33ff */
[--C-:B------:R-:W-:Y:S01]  /*0f70*/  @!P2 IMAD.IADD R4, R4, 0x1, -R25.reuse ;  /* 0x000000010404a824 */ /* 0x100fe200078e0a19 */
[----:B------:R-:W-:Y:S01]  /*0f80*/  ISETP.GE.AND P0, PT, R16, RZ, PT ;  /* 0x000000ff1000720c */ /* 0x000fe20003f06270 */
[----:B------:R-:W-:Y:S01]  /*0f90*/  @!P6 IMAD.IADD R3, R3, 0x1, -R25 ;  /* 0x000000010303e824 */ /* 0x000fe200078e0a19 */
[C---:B------:R-:W-:Y:S01]  /*0fa0*/  ISETP.GT.U32.AND P2, PT, R25.reuse, R6, PT ;  /* 0x000000061900720c */ /* 0x040fe20003f44070 */
[----:B------:R-:W-:Y:S01]  /*0fb0*/  IMAD.HI.U32 R7, R2, R12, RZ ;  /* 0x0000000c02077227 */ /* 0x000fe200078e00ff */
[----:B------:R-:W-:Y:S01]  /*0fc0*/  ISETP.GT.U32.AND P6, PT, R25, R4, PT ;  /* 0x000000041900720c */ /* 0x000fe20003fc4070 */
[----:B------:R-:W-:-:S02]  /*0fd0*/  UIMAD UR33, UR18, 0x11, URZ ;  /* 0x00000011122178a4 */ /* 0x000fc4000f8e023f */
[----:B------:R-:W-:Y:S01]  /*0fe0*/  IMAD.MOV R7, RZ, RZ, -R7 ;  /* 0x000000ffff077224 */ /* 0x000fe200078e0a07 */
[----:B------:R-:W-:Y:S01]  /*0ff0*/  USHF.L.U32 UR34, UR18, 0x4, URZ ;  /* 0x0000000412227899 */ /* 0x000fe2000800063f */
[--C-:B------:R-:W-:Y:S01]  /*1000*/  @!P1 IMAD.IADD R5, R5, 0x1, -R25.reuse ;  /* 0x0000000105059824 */ /* 0x100fe200078e0a19 */
[----:B------:R-:W-:Y:S01]  /*1010*/  ISETP.GE.AND P1, PT, R18, RZ, PT ;  /* 0x000000ff1200720c */ /* 0x000fe20003f26270 */
[C---:B------:R-:W-:Y:S01]  /*1020*/  IMAD R7, R25.reuse, R7, R12 ;  /* 0x0000000719077224 */ /* 0x040fe200078e020c */
[----:B------:R-:W-:Y:S01]  /*1030*/  IABS R18, R34 ;  /* 0x0000002200127213 */ /* 0x000fe20000000000 */
[----:B------:R-:W-:Y:S01]  /*1040*/  IMAD.MOV R8, RZ, RZ, -R8 ;  /* 0x000000ffff087224 */ /* 0x000fe200078e0a08 */
[----:B------:R-:W-:Y:S01]  /*1050*/  UIMAD UR35, UR18, 0xf, URZ ;  /* 0x0000000f122378a4 */ /* 0x000fe2000f8e023f */
[--C-:B------:R-:W-:Y:S01]  /*1060*/  @!P2 IMAD.IADD R6, R6, 0x1, -R25.reuse ;  /* 0x000000010606a824 */ /* 0x100fe200078e0a19 */
[C---:B------:R-:W-:Y:S01]  /*1070*/  ISETP.GT.U32.AND P2, PT, R25.reuse, R5, PT ;  /* 0x000000051900720c */ /* 0x040fe20003f44070 */
[----:B------:R-:W-:Y:S01]  /*1080*/  @!P6 IMAD.IADD R4, R4, 0x1, -R25 ;  /* 0x000000010404e824 */ /* 0x000fe200078e0a19 */
[----:B------:R-:W-:Y:S01]  /*1090*/  UIMAD UR36, UR18, 0xe, URZ ;  /* 0x0000000e122478a4 */ /* 0x000fe2000f8e023f */
[----:B------:R-:W-:Y:S01]  /*10a0*/  IMAD.HI.U32 R9, R2, R18, RZ ;  /* 0x0000001202097227 */ /* 0x000fe200078e00ff */
[----:B------:R-:W-:Y:S01]  /*10b0*/  ISETP.GT.U32.AND P6, PT, R25, R6, PT ;  /* 0x000000061900720c */ /* 0x000fe20003fc4070 */
[----:B------:R-:W-:-:S02]  /*10c0*/  UIMAD UR37, UR18, 0xd, URZ ;  /* 0x0000000d122578a4 */ /* 0x000fc4000f8e023f */
[----:B------:R-:W-:Y:S01]  /*10d0*/  IMAD R8, R25, R8, R14 ;  /* 0x0000000819087224 */ /* 0x000fe200078e020e */
[----:B------:R-:W-:Y:S01]  /*10e0*/  UIMAD UR38, UR18, 0xc, URZ ;  /* 0x0000000c122678a4 */ /* 0x000fe2000f8e023f */
[----:B------:R-:W-:Y:S01]  /*10f0*/  IMAD.MOV R9, RZ, RZ, -R9 ;  /* 0x000000ffff097224 */ /* 0x000fe200078e0a09 */
[----:B------:R-:W-:Y:S01]  /*1100*/  UIMAD UR39, UR18, 0xb, URZ ;  /* 0x0000000b122778a4 */ /* 0x000fe2000f8e023f */
[----:B------:R-:W-:Y:S01]  /*1110*/  IMAD.HI.U32 R10, R2, R19, RZ ;  /* 0x00000013020a7227 */ /* 0x000fe200078e00ff */
[----:B------:R-:W-:Y:S02]  /*1120*/  UIMAD UR40, UR18, 0xa, URZ ;  /* 0x0000000a122878a4 */ /* 0x000fe4000f8e023f */
[----:B------:R-:W-:Y:S01]  /*1130*/  UIMAD UR41, UR18, 0x9, URZ ;  /* 0x00000009122978a4 */ /* 0x000fe2000f8e023f */
[--C-:B------:R-:W-:Y:S01]  /*1140*/  @!P2 IMAD.IADD R5, R5, 0x1, -R25.reuse ;  /* 0x000000010505a824 */ /* 0x100fe200078e0a19 */
[C---:B------:R-:W-:Y:S01]  /*1150*/  ISETP.GT.U32.AND P2, PT, R25.reuse, R7, PT ;  /* 0x000000071900720c */ /* 0x040fe20003f44070 */
[----:B------:R-:W-:Y:S01]  /*1160*/  @!P6 IMAD.IADD R6, R6, 0x1, -R25 ;  /* 0x000000010606e824 */ /* 0x000fe200078e0a19 */
[C---:B------:R-:W-:Y:S01]  /*1170*/  ISETP.GT.U32.AND P6, PT, R25.reuse, R8, PT ;  /* 0x000000081900720c */ /* 0x040fe20003fc4070 */
[----:B------:R-:W-:Y:S01]  /*1180*/  IMAD R9, R25, R9, R18 ;  /* 0x0000000919097224 */ /* 0x000fe200078e0212 */
[----:B------:R-:W-:Y:S01]  /*1190*/  USHF.L.U32 UR42, UR18, 0x3, URZ ;  /* 0x00000003122a7899 */ /* 0x000fe2000800063f */
[----:B------:R-:W-:Y:S01]  /*11a0*/  IMAD.HI.U32 R12, R2, R20, RZ ;  /* 0x00000014020c7227 */ /* 0x000fe200078e00ff */
[----:B------:R-:W-:-:S02]  /*11b0*/  UIMAD UR43, UR18, 0x7, URZ ;  /* 0x00000007122b78a4 */ /* 0x000fc4000f8e023f */
[----:B------:R-:W-:Y:S01]  /*11c0*/  UIMAD UR44, UR18, 0x6, URZ ;  /* 0x00000006122c78a4 */ /* 0x000fe2000f8e023f */
[----:B------:R-:W-:Y:S01]  /*11d0*/  IMAD.MOV R10, RZ, RZ, -R10 ;  /* 0x000000ffff0a7224 */ /* 0x000fe200078e0a0a */
[----:B------:R-:W-:Y:S01]  /*11e0*/  UIMAD UR45, UR18, 0x5, URZ ;  /* 0x00000005122d78a4 */ /* 0x000fe2000f8e023f */
[----:B------:R-:W-:Y:S01]  /*11f0*/  IMAD.MOV R12, RZ, RZ, -R12 ;  /* 0x000000ffff0c7224 */ /* 0x000fe200078e0a0c */
[----:B------:R-:W-:Y:S01]  /*1200*/  USHF.L.U32 UR46, UR18, 0x2, URZ ;  /* 0x00000002122e7899 */ /* 0x000fe2000800063f */
[----:B------:R-:W-:Y:S01]  /*1210*/  @!P2 IMAD.IADD R7, R7, 0x1, -R25 ;  /* 0x000000010707a824 */ /* 0x000fe200078e0a19 */
[C---:B------:R-:W-:Y:S01]  /*1220*/  ISETP.GT.U32.AND P2, PT, R25.reuse, R9, PT ;  /* 0x000000091900720c */ /* 0x040fe20003f44070 */
[C---:B------:R-:W-:Y:S01]  /*1230*/  IMAD R10, R25.reuse, R10, R19 ;  /* 0x0000000a190a7224 */ /* 0x040fe200078e0213 */
[----:B------:R-:W-:Y:S01]  /*1240*/  UIMAD UR47, UR18, 0x3, URZ ;  /* 0x00000003122f78a4 */ /* 0x000fe2000f8e023f */
[C---:B------:R-:W-:Y:S01]  /*1250*/  IMAD R12, R25.reuse, R12, R20 ;  /* 0x0000000c190c7224 */ /* 0x040fe200078e0214 */
[----:B------:R-:W-:Y:S01]  /*1260*/  USHF.L.U32 UR48, UR18, 0x1, URZ ;  /* 0x0000000112307899 */ /* 0x000fe2000800063f */
[----:B------:R-:W-:Y:S01]  /*1270*/  @!P6 IMAD.IADD R8, R8, 0x1, -R25 ;  /* 0x000000010808e824 */ /* 0x000fe200078e0a19 */
[----:B------:R-:W-:Y:S01]  /*1280*/  ISETP.GT.U32.AND P6, PT, R25, R10, PT ;  /* 0x0000000a1900720c */ /* 0x000fe20003fc4070 */
[----:B------:R-:W-:Y:S01]  /*1290*/  IMAD.HI.U32 R14, R2, R21, RZ ;  /* 0x00000015020e7227 */ /* 0x000fe200078e00ff */
[----:B------:R-:W-:Y:S01]  /*12a0*/  USHF.R.S32.HI UR51, URZ, 0x1f, UR49 ;  /* 0x0000001f3f337899 */ /* 0x000fe20008011431 */
[----:B------:R-:W-:-:S02]  /*12b0*/  ULDC UR52, c[0x0][0x238] ;  /* 0x00008e0000347ab9 */ /* 0x000fc40000000800 */
[----:B------:R-:W-:-:S04]  /*12c0*/  IMAD.HI.U32 R16, R2, R22, RZ ;  /* 0x0000001602107227 */ /* 0x000fc800078e00ff */
[----:B------:R-:W-:Y:S01]  /*12d0*/  @!P2 IMAD.IADD R9, R9, 0x1, -R25 ;  /* 0x000000010909a824 */ /* 0x000fe200078e0a19 */
[C---:B------:R-:W-:Y:S01]  /*12e0*/  ISETP.GT.U32.AND P2, PT, R25.reuse, R12, PT ;  /* 0x0000000c1900720c */ /* 0x040fe20003f44070 */
[----:B------:R-:W-:Y:S02]  /*12f0*/  IMAD.MOV R14, RZ, RZ, -R14 ;  /* 0x000000ffff0e7224 */ /* 0x000fe400078e0a0e */
[----:B------:R-:W-:Y:S02]  /*1300*/  IMAD.MOV R16, RZ, RZ, -R16 ;  /* 0x000000ffff107224 */ /* 0x000fe400078e0a10 */
[C---:B------:R-:W-:Y:S02]  /*1310*/  IMAD R14, R25.reuse, R14, R21 ;  /* 0x0000000e190e7224 */ /* 0x040fe400078e0215 */
[C---:B------:R-:W-:Y:S01]  /*1320*/  IMAD R16, R25.reuse, R16, R22 ;  /* 0x0000001019107224 */ /* 0x040fe200078e0216 */
[----:B------:R-:W-:Y:S01]  /*1330*/  IABS R22, R39 ;  /* 0x0000002700167213 */ /* 0x000fe20000000000 */
[----:B------:R-:W-:Y:S01]  /*1340*/  @!P6 IMAD.IADD R10, R10, 0x1, -R25 ;  /* 0x000000010a0ae824 */ /* 0x000fe200078e0a19 */
[C---:B------:R-:W-:Y:S01]  /*1350*/  ISETP.GT.U32.AND P6, PT, R25.reuse, R14, PT ;  /* 0x0000000e1900720c */ /* 0x040fe20003fc4070 */
[----:B------:R-:W-:Y:S01]  /*1360*/  @!P3 IMAD.MOV R3, RZ, RZ, -R3 ;  /* 0x000000ffff03b224 */ /* 0x000fe200078e0a03 */
[C---:B------:R-:W-:Y:S01]  /*1370*/  ISETP.GT.U32.AND P3, PT, R25.reuse, R9, PT ;  /* 0x000000091900720c */ /* 0x040fe20003f64070 */
[----:B------:R-:W-:Y:S01]  /*1380*/  @!P2 IMAD.IADD R12, R12, 0x1, -R25 ;  /* 0x000000010c0ca824 */ /* 0x000fe200078e0a19 */
[----:B------:R-:W-:Y:S01]  /*1390*/  ISETP.GT.U32.AND P2, PT, R25, R16, PT ;  /* 0x000000101900720c */ /* 0x000fe20003f44070 */
[----:B------:R-:W-:-:S04]  /*13a0*/  IMAD.HI.U32 R18, R2, R22, RZ ;  /* 0x0000001602127227 */ /* 0x000fc800078e00ff */
[----:B------:R-:W-:-:S04]  /*13b0*/  IMAD.HI.U32 R19, R2, R23, RZ ;  /* 0x0000001702137227 */ /* 0x000fc800078e00ff */
[----:B------:R-:W-:Y:S01]  /*13c0*/  @!P6 IMAD.IADD R14, R14, 0x1, -R25 ;  /* 0x000000010e0ee824 */ /* 0x000fe200078e0a19 */
[----:B------:R-:W-:Y:S01]  /*13d0*/  ISETP.GT.U32.AND P6, PT, R25, R7, PT ;  /* 0x000000071900720c */ /* 0x000fe20003fc4070 */
[----:B------:R-:W-:-:S04]  /*13e0*/  IMAD.HI.U32 R20, R2, R27, RZ ;  /* 0x0000001b02147227 */ /* 0x000fc800078e00ff */
[----:B------:R-:W-:Y:S01]  /*13f0*/  @!P2 IMAD.IADD R16, R16, 0x1, -R25 ;  /* 0x000000011010a824 */ /* 0x000fe200078e0a19 */
[----:B------:R-:W-:Y:S01]  /*1400*/  ISETP.GT.U32.AND P2, PT, R25, R8, PT ;  /* 0x000000081900720c */ /* 0x000fe20003f44070 */
[----:B------:R-:W-:-:S04]  /*1410*/  IMAD.HI.U32 R21, R2, R29, RZ ;  /* 0x0000001d02157227 */ /* 0x000fc800078e00ff */
[----:B------:R-:W-:-:S04]  /*1420*/  IMAD.HI.U32 R2, R2, R31, RZ ;  /* 0x0000001f02027227 */ /* 0x000fc800078e00ff */
[----:B------:R-:W-:Y:S02]  /*1430*/  IMAD.MOV R26, RZ, RZ, -R19 ;  /* 0x000000ffff1a7224 */ /* 0x000fe400078e0a13 */
[----:B------:R-:W-:Y:S02]  /*1440*/  IMAD.MOV R18, RZ, RZ, -R18 ;  /* 0x000000ffff127224 */ /* 0x000fe400078e0a12 */
[----:B------:R-:W-:Y:S02]  /*1450*/  IMAD.MOV R2, RZ, RZ, -R2 ;  /* 0x000000ffff027224 */ /* 0x000fe400078e0a02 */
[----:B------:R-:W-:Y:S02]  /*1460*/  IMAD.MOV R28, RZ, RZ, -R20 ;  /* 0x000000ffff1c7224 */ /* 0x000fe400078e0a14 */
[C---:B------:R-:W-:Y:S02]  /*1470*/  IMAD R20, R25.reuse, R26, R23 ;  /* 0x0000001a19147224 */ /* 0x040fe400078e0217 */
[----:B------:R-:W-:-:S02]  /*1480*/  IMAD R18, R25, R18, R22 ;  /* 0x0000001219127224 */ /* 0x000fc400078e0216 */
[----:B------:R-:W-:Y:S01]  /*1490*/  @!P6 IMAD.IADD R7, R7, 0x1, -R25 ;  /* 0x000000010707e824 */ /* 0x000fe200078e0a19 */
[C---:B------:R-:W-:Y:S01]  /*14a0*/  ISETP.GT.U32.AND P6, PT, R25.reuse, R14, PT ;  /* 0x0000000e1900720c */ /* 0x040fe20003fc4070 */
[----:B------:R-:W-:Y:S01]  /*14b0*/  @!P4 IMAD.MOV R4, RZ, RZ, -R4 ;  /* 0x000000ffff04c224 */ /* 0x000fe200078e0a04 */
[C---:B------:R-:W-:Y:S01]  /*14c0*/  ISETP.GT.U32.AND P4, PT, R25.reuse, R10, PT ;  /* 0x0000000a1900720c */ /* 0x040fe20003f84070 */
[C---:B------:R-:W-:Y:S01]  /*14d0*/  IMAD R23, R25.reuse, R2, R31 ;  /* 0x0000000219177224 */ /* 0x040fe200078e021f */
[----:B------:R-:W-:Y:S01]  /*14e0*/  SHF.R.S32.HI R2, RZ, 0x2, R0 ;  /* 0x00000002ff027819 */ /* 0x000fe20000011400 */
[----:B------:R-:W-:Y:S01]  /*14f0*/  @!P5 IMAD.MOV R5, RZ, RZ, -R5 ;  /* 0x000000ffff05d224 */ /* 0x000fe200078e0a05 */
[C---:B------:R-:W-:Y:S01]  /*1500*/  ISETP.GT.U32.AND P5, PT, R25.reuse, R12, PT ;  /* 0x0000000c1900720c */ /* 0x040fe20003fa4070 */
[----:B------:R-:W-:Y:S01]  /*1510*/  @!P1 IMAD.MOV R7, RZ, RZ, -R7 ;  /* 0x000000ffff079224 */ /* 0x000fe200078e0a07 */
[C---:B------:R-:W-:Y:S01]  /*1520*/  ISETP.GT.U32.AND P1, PT, R25.reuse, R18, PT ;  /* 0x000000121900720c */ /* 0x040fe20003f24070 */
[--C-:B------:R-:W-:Y:S01]  /*1530*/  @!P2 IMAD.IADD R8, R8, 0x1, -R25.reuse ;  /* 0x000000010808a824 */ /* 0x100fe200078e0a19 */
[----:B------:R-:W-:Y:S01]  /*1540*/  ISETP.GT.U32.AND P2, PT, R25, R20, PT ;  /* 0x000000141900720c */ /* 0x000fe20003f44070 */
[----:B------:R-:W-:Y:S01]  /*1550*/  @!P3 IMAD.IADD R9, R9, 0x1, -R25 ;  /* 0x000000010909b824 */ /* 0x000fe200078e0a19 */
[C---:B------:R-:W-:Y:S01]  /*1560*/  ISETP.GT.U32.AND P3, PT, R25.reuse, R23, PT ;  /* 0x000000171900720c */ /* 0x040fe20003f64070 */
[----:B------:R-:W-:Y:S01]  /*1570*/  IMAD.MOV R30, RZ, RZ, -R21 ;  /* 0x000000ffff1e7224 */ /* 0x000fe200078e0a15 */
[----:B------:R-:W-:Y:S01]  /*1580*/  SGXT R2, R2, 0x1 ;  /* 0x000000010202781a */ /* 0x000fe20000000200 */
[C---:B------:R-:W-:Y:S01]  /*1590*/  IMAD R21, R25.reuse, R28, R27 ;  /* 0x0000001c19157224 */ /* 0x040fe200078e021b */
[----:B------:R-:W-:Y:S01]  /*15a0*/  CS2R R26, SRZ ;  /* 0x00000000001a7805 */ /* 0x000fe2000001ff00 */
[C---:B------:R-:W-:Y:S01]  /*15b0*/  IMAD R22, R25.reuse, R30, R29 ;  /* 0x0000001e19167224 */ /* 0x040fe200078e021d */
[----:B------:R-:W-:Y:S01]  /*15c0*/  LOP3.LUT R2, R2, 0x90, RZ, 0xc0, !PT ;  /* 0x0000009002027812 */ /* 0x000fe200078ec0ff */
[--C-:B------:R-:W-:Y:S01]  /*15d0*/  @!P4 IMAD.IADD R10, R10, 0x1, -R25.reuse ;  /* 0x000000010a0ac824 */ /* 0x100fe200078e0a19 */
[C---:B------:R-:W-:Y:S01]  /*15e0*/  ISETP.GT.U32.AND P4, PT, R25.reuse, R21, PT ;  /* 0x000000151900720c */ /* 0x040fe20003f84070 */
[--C-:B------:R-:W-:Y:S01]  /*15f0*/  @!P5 IMAD.IADD R12, R12, 0x1, -R25.reuse ;  /* 0x000000010c0cd824 */ /* 0x100fe200078e0a19 */
[----:B------:R-:W-:Y:S01]  /*1600*/  ISETP.GT.U32.AND P5, PT, R25, R22, PT ;  /* 0x000000161900720c */ /* 0x000fe20003fa4070 */
[--C-:B------:R-:W-:Y:S01]  /*1610*/  @!P1 IMAD.IADD R18, R18, 0x1, -R25.reuse ;  /* 0x0000000112129824 */ /* 0x100fe200078e0a19 */
[----:B------:R-:W-:Y:S01]  /*1620*/  ISETP.GE.AND P1, PT, R34, RZ, PT ;  /* 0x000000ff2200720c */ /* 0x000fe20003f26270 */
[--C-:B------:R-:W-:Y:S01]  /*1630*/  @!P2 IMAD.IADD R20, R20, 0x1, -R25.reuse ;  /* 0x000000011414a824 */ /* 0x100fe200078e0a19 */
[----:B------:R-:W-:Y:S01]  /*1640*/  ISETP.GE.AND P2, PT, R35, RZ, PT ;  /* 0x000000ff2300720c */ /* 0x000fe20003f46270 */
[--C-:B------:R-:W-:Y:S01]  /*1650*/  @!P3 IMAD.IADD R23, R23, 0x1, -R25.reuse ;  /* 0x000000011717b824 */ /* 0x100fe200078e0a19 */
[----:B------:R-:W-:Y:S01]  /*1660*/  ISETP.GE.AND P3, PT, R36, RZ, PT ;  /* 0x000000ff2400720c */ /* 0x000fe20003f66270 */
[----:B------:R-:W-:Y:S01]  /*1670*/  @!P6 IMAD.IADD R14, R14, 0x1, -R25 ;  /* 0x000000010e0ee824 */ /* 0x000fe200078e0a19 */
[----:B------:R-:W-:Y:S01]  /*1680*/  ISETP.GE.AND P6, PT, R33, RZ, PT ;  /* 0x000000ff2100720c */ /* 0x000fe20003fc6270 */
[----:B------:R-:W-:Y:S01]  /*1690*/  IMAD.MOV.U32 R19, RZ, RZ, R9 ;  /* 0x000000ffff137224 */ /* 0x000fe200078e0009 */
[----:B------:R-:W-:Y:S01]  /*16a0*/  CS2R R28, SRZ ;  /* 0x00000000001c7805 */ /* 0x000fe2000001ff00 */
[--C-:B------:R-:W-:Y:S01]  /*16b0*/  @!P4 IMAD.IADD R21, R21, 0x1, -R25.reuse ;  /* 0x000000011515c824 */ /* 0x100fe200078e0a19 */
[----:B------:R-:W-:Y:S01]  /*16c0*/  ISETP.GE.AND P4, PT, R37, RZ, PT ;  /* 0x000000ff2500720c */ /* 0x000fe20003f86270 */
[----:B------:R-:W-:Y:S01]  /*16d0*/  @!P5 IMAD.IADD R22, R22, 0x1, -R25 ;  /* 0x000000011616d824 */ /* 0x000fe200078e0a19 */
[C---:B------:R-:W-:Y:S01]  /*16e0*/  ISETP.GT.U32.AND P5, PT, R25.reuse, R18, PT ;  /* 0x000000121900720c */ /* 0x040fe20003fa4070 */
[----:B------:R-:W-:Y:S01]  /*16f0*/  @!P1 IMAD.MOV R19, RZ, RZ, -R19 ;  /* 0x000000ffff139224 */ /* 0x000fe200078e0a13 */
        /* <DEDUP_REMOVED lines=8> */
[----:B------:R-:W-:Y:S01]  /*1780*/  ISETP.GT.U32.AND P6, PT, R25, R22, PT ;  /* 0x000000161900720c */ /* 0x000fe20003fc4070 */
[----:B------:R-:W-:Y:S01]  /*1790*/  @!P4 IMAD.MOV R14, RZ, RZ, -R14 ;  /* 0x000000ffff0ec224 */ /* 0x000fe200078e0a0e */
[----:B------:R-:W-:Y:S01]  /*17a0*/  ISETP.GE.AND P4, PT, R38, RZ, PT ;  /* 0x000000ff2600720c */ /* 0x000fe20003f86270 */
[--C-:B------:R-:W-:Y:S01]  /*17b0*/  @!P5 IMAD.IADD R18, R18, 0x1, -R25.reuse ;  /* 0x000000011212d824 */ /* 0x100fe200078e0a19 */
        /* <DEDUP_REMOVED lines=9> */
[----:B------:R-:W-:Y:S01]  /*1850*/  IMAD.SHL.U32 R9, R0, 0x20, RZ ;  /* 0x0000002000097824 */ /* 0x000fe200078e00ff */
[----:B------:R-:W-:Y:S01]  /*1860*/  CS2R R30, SRZ ;  /* 0x00000000001e7805 */ /* 0x000fe2000001ff00 */
[----:B------:R-:W-:Y:S01]  /*1870*/  @!P6 IMAD.IADD R22, R22, 0x1, -R25 ;  /* 0x000000011616e824 */ /* 0x000fe200078e0a19 */
[----:B------:R-:W-:Y:S01]  /*1880*/  ISETP.NE.AND P6, PT, R11, RZ, PT ;  /* 0x000000ff0b00720c */ /* 0x000fe20003fc5270 */
[----:B------:R-:W-:Y:S01]  /*1890*/  @!P4 IMAD.MOV R16, RZ, RZ, -R16 ;  /* 0x000000ffff10c224 */ /* 0x000fe200078e0a10 */
[----:B------:R-:W-:Y:S01]  /*18a0*/  LOP3.LUT R9, R2, 0xf60, R9, 0xf8, !PT ;  /* 0x00000f6002097812 */ /* 0x000fe200078ef809 */
[----:B------:R-:W-:Y:S01]  /*18b0*/  @!P5 IMAD.MOV R18, RZ, RZ, -R18 ;  /* 0x000000ffff12d224 */ /* 0x000fe200078e0a12 */
[----:B------:R-:W-:Y:S01]  /*18c0*/  LOP3.LUT R2, RZ, R11, RZ, 0x33, !PT ;  /* 0x0000000bff027212 */ /* 0x000fe200078e33ff */
[----:B------:R-:W-:Y:S01]  /*18d0*/  @!P1 IMAD.MOV R20, RZ, RZ, -R20 ;  /* 0x000000ffff149224 */ /* 0x000fe200078e0a14 */
[----:B------:R-:W-:Y:S01]  /*18e0*/  CS2R R32, SRZ ;  /* 0x0000000000207805 */ /* 0x000fe2000001ff00 */
[----:B------:R-:W-:Y:S01]  /*18f0*/  @!P2 IMAD.MOV R21, RZ, RZ, -R21 ;  /* 0x000000ffff15a224 */ /* 0x000fe200078e0a15 */
[C---:B------:R-:W-:Y:S01]  /*1900*/  SEL R4, R2.reuse, R4, !P6 ;  /* 0x0000000402047207 */ /* 0x040fe20007000000 */
[----:B------:R-:W-:Y:S01]  /*1910*/  @!P3 IMAD.MOV R22, RZ, RZ, -R22 ;  /* 0x000000ffff16b224 */ /* 0x000fe200078e0a16 */
[C---:B------:R-:W-:Y:S01]  /*1920*/  SEL R3, R2.reuse, R3, !P6 ;  /* 0x0000000302037207 */ /* 0x040fe20007000000 */
[----:B------:R-:W-:Y:S01]  /*1930*/  @!P0 IMAD.MOV R23, RZ, RZ, -R23 ;  /* 0x000000ffff178224 */ /* 0x000fe200078e0a17 */
[----:B------:R-:W-:Y:S01]  /*1940*/  SEL R5, R2, R5, !P6 ;  /* 0x0000000502057207 */ /* 0x000fe20007000000 */
[----:B------:R-:W-:Y:S01]  /*1950*/  IMAD R144, R4, UR7, RZ ;  /* 0x0000000704907c24 */ /* 0x000fe2000f8e02ff */
[C---:B------:R-:W-:Y:S01]  /*1960*/  SEL R7, R2.reuse, R7, !P6 ;  /* 0x0000000702077207 */ /* 0x040fe20007000000 */
[----:B------:R-:W-:Y:S01]  /*1970*/  IMAD R3, R3, UR7, RZ ;  /* 0x0000000703037c24 */ /* 0x000fe2000f8e02ff */
[C---:B------:R-:W-:Y:S01]  /*1980*/  SEL R6, R2.reuse, R6, !P6 ;  /* 0x0000000602067207 */ /* 0x040fe20007000000 */
[----:B------:R-:W-:Y:S01]  /*1990*/  IMAD R5, R5, UR7, RZ ;  /* 0x0000000705057c24 */ /* 0x000fe2000f8e02ff */
[C---:B------:R-:W-:Y:S01]  /*19a0*/  SEL R8, R2.reuse, R8, !P6 ;  /* 0x0000000802087207 */ /* 0x040fe20007000000 */
[----:B------:R-:W-:Y:S01]  /*19b0*/  IMAD R7, R7, UR7, RZ ;  /* 0x0000000707077c24 */ /* 0x000fe2000f8e02ff */
[----:B------:R-:W-:Y:S01]  /*19c0*/  SEL R19, R2, R19, !P6 ;  /* 0x0000001302137207 */ /* 0x000fe20007000000 */
[----:B------:R-:W-:Y:S01]  /*19d0*/  IMAD R6, R6, UR7, RZ ;  /* 0x0000000706067c24 */ /* 0x000fe2000f8e02ff */
[----:B------:R-:W-:Y:S01]  /*19e0*/  SEL R10, R2, R10, !P6 ;  /* 0x0000000a020a7207 */ /* 0x000fe20007000000 */
[----:B------:R-:W-:Y:S01]  /*19f0*/  IMAD R8, R8, UR7, RZ ;  /* 0x0000000708087c24 */ /* 0x000fe2000f8e02ff */
[C---:B------:R-:W-:Y:S01]  /*1a00*/  SEL R12, R2.reuse, R12, !P6 ;  /* 0x0000000c020c7207 */ /* 0x040fe20007000000 */
[----:B------:R-:W-:Y:S01]  /*1a10*/  IMAD R19, R19, UR7, RZ ;  /* 0x0000000713137c24 */ /* 0x000fe2000f8e02ff */
[----:B------:R-:W-:Y:S01]  /*1a20*/  SEL R14, R2, R14, !P6 ;  /* 0x0000000e020e7207 */ /* 0x000fe20007000000 */
        /* <DEDUP_REMOVED lines=13> */
[----:B------:R-:W-:Y:S01]  /*1b00*/  SHF.R.S32.HI R128, RZ, 0x1f, R144 ;  /* 0x0000001fff807819 */ /* 0x000fe20000011490 */
[----:B------:R-:W-:Y:S01]  /*1b10*/  IMAD R94, R22, UR7, RZ ;  /* 0x00000007165e7c24 */ /* 0x000fe2000f8e02ff */
[----:B------:R-:W-:Y:S01]  /*1b20*/  SHF.R.S32.HI R132, RZ, 0x1f, R3 ;  /* 0x0000001fff847819 */ /* 0x000fe20000011403 */
[----:B------:R-:W-:Y:S01]  /*1b30*/  IMAD R2, R2, UR7, RZ ;  /* 0x0000000702027c24 */ /* 0x000fe2000f8e02ff */
[----:B------:R-:W-:Y:S01]  /*1b40*/  IADD3 R4, P3, R3, UR20, RZ ;  /* 0x0000001403047c10 */ /* 0x000fe2000ff7e0ff */
[----:B------:R-:W-:Y:S01]  /*1b50*/  UIADD3 UR7, UR6, 0x1000, URZ ;  /* 0x0000100006077890 */ /* 0x000fe2000fffe03f */
[----:B------:R-:W-:Y:S01]  /*1b60*/  IADD3 R144, P2, R144, UR20, RZ ;  /* 0x0000001490907c10 */ /* 0x000fe2000ff5e0ff */
[----:B------:R-:W-:Y:S01]  /*1b70*/  IMAD R11, R24, UR8, RZ ;  /* 0x00000008180b7c24 */ /* 0x000fe2000f8e02ff */
[----:B------:R-:W-:Y:S01]  /*1b80*/  SHF.R.S32.HI R124, RZ, 0x1f, R5 ;  /* 0x0000001fff7c7819 */ /* 0x000fe20000011405 */
[----:B------:R-:W-:Y:S01]  /*1b90*/  USHF.R.U32.HI UR10, URZ, 0x4, UR7 ;  /* 0x000000043f0a7899 */ /* 0x000fe20008011607 */
[----:B------:R-:W-:-:S02]  /*1ba0*/  IADD3 R142, P1, R5, UR20, RZ ;  /* 0x00000014058e7c10 */ /* 0x000fc4000ff3e0ff */
[----:B------:R-:W-:Y:S02]  /*1bb0*/  CS2R R24, SRZ ;  /* 0x0000000000187805 */ /* 0x000fe4000001ff00 */
[----:B------:R-:W-:Y:S01]  /*1bc0*/  SHF.R.S32.HI R116, RZ, 0x1f, R7 ;  /* 0x0000001fff747819 */ /* 0x000fe20000011407 */
[----:B------:R-:W-:Y:S01]  /*1bd0*/  USGXT.U32 UR10, UR10, 0xe ;  /* 0x0000000e0a0a789a */ /* 0x000fe20008000000 */
[----:B------:R-:W-:Y:S02]  /*1be0*/  IADD3 R138, P4, R7, UR20, RZ ;  /* 0x00000014078a7c10 */ /* 0x000fe4000ff9e0ff */
[----:B------:R-:W-:Y:S02]  /*1bf0*/  CS2R R34, SRZ ;  /* 0x0000000000227805 */ /* 0x000fe4000001ff00 */
[----:B------:R-:W-:Y:S02]  /*1c00*/  LOP3.LUT R7, R0, 0x1f, RZ, 0xc0, !PT ;  /* 0x0000001f00077812 */ /* 0x000fe400078ec0ff */
[----:B------:R-:W-:-:S02]  /*1c10*/  CS2R R36, SRZ ;  /* 0x0000000000247805 */ /* 0x000fc4000001ff00 */
[----:B------:R-:W-:Y:S02]  /*1c20*/  SHF.R.S32.HI R120, RZ, 0x1f, R6 ;  /* 0x0000001fff787819 */ /* 0x000fe40000011406 */
[----:B------:R-:W-:Y:S02]  /*1c30*/  CS2R R38, SRZ ;  /* 0x0000000000267805 */ /* 0x000fe4000001ff00 */
[----:B------:R-:W-:Y:S01]  /*1c40*/  IADD3 R140, P0, R6, UR20, RZ ;  /* 0x00000014068c7c10 */ /* 0x000fe2000ff1e0ff */
[----:B------:R-:W-:Y:S01]  /*1c50*/  IMAD R5, R7, UR12, RZ ;  /* 0x0000000c07057c24 */ /* 0x000fe2000f8e02ff */
[----:B------:R-:W-:Y:S02]  /*1c60*/  IADD3.X R132, R132, UR21, RZ, P3, !PT ;  /* 0x0000001584847c10 */ /* 0x000fe40009ffe4ff */
[----:B------:R-:W-:Y:S02]  /*1c70*/  CS2R R40, SRZ ;  /* 0x0000000000287805 */ /* 0x000fe4000001ff00 */
[----:B------:R-:W-:-:S02]  /*1c80*/  IADD3.X R128, R128, UR21, RZ, P2, !PT ;  /* 0x0000001580807c10 */ /* 0x000fc400097fe4ff */
[----:B------:R-:W-:Y:S02]  /*1c90*/  CS2R R42, SRZ ;  /* 0x00000000002a7805 */ /* 0x000fe4000001ff00 */
[----:B------:R-:W-:Y:S01]  /*1ca0*/  IADD3.X R124, R124, UR21, RZ, P1, !PT ;  /* 0x000000157c7c7c10 */ /* 0x000fe20008ffe4ff */
[----:B------:R-:W-:Y:S01]  /*1cb0*/  USHF.R.S32.HI UR7, URZ, 0x5, UR5 ;  /* 0x000000053f077899 */ /* 0x000fe20008011405 */
[----:B------:R-:W-:Y:S01]  /*1cc0*/  SHF.R.S32.HI R112, RZ, 0x1f, R8 ;  /* 0x0000001fff707819 */ /* 0x000fe20000011408 */
[----:B------:R-:W-:Y:S01]  /*1cd0*/  UMOV UR8, 0xffffff80 ;  /* 0xffffff8000087882 */ /* 0x000fe20000000000 */
[----:B------:R-:W-:Y:S01]  /*1ce0*/  IADD3 R136, P6, R8, UR20, RZ ;  /* 0x0000001408887c10 */ /* 0x000fe2000ffde0ff */
[----:B------:R-:W-:Y:S01]  /*1cf0*/  IMAD.U32 R8, RZ, RZ, UR11 ;  /* 0x0000000bff087e24 */ /* 0x000fe2000f8e00ff */
[----:B------:R-:W-:Y:S01]  /*1d00*/  SHF.R.S32.HI R108, RZ, 0x1f, R19 ;  /* 0x0000001fff6c7819 */ /* 0x000fe20000011413 */
[----:B------:R-:W-:Y:S01]  /*1d10*/  UMOV UR5, URZ ;  /* 0x0000003f00057c82 */ /* 0x000fe20008000000 */
[----:B------:R-:W-:Y:S01]  /*1d20*/  IADD3 R134, P5, R19, UR20, RZ ;  /* 0x0000001413867c10 */ /* 0x000fe2000ffbe0ff */
[----:B------:R-:W-:Y:S01]  /*1d30*/  UIADD3.64 UR8, UR4, -UR8, URZ ;  /* 0x8000000804087297 */ /* 0x000fe2000fffe03f */
[----:B------:R-:W-:-:S02]  /*1d40*/  SHF.R.S32.HI R96, RZ, 0x1f, R10 ;  /* 0x0000001fff607819 */ /* 0x000fc4000001140a */
[----:B------:R-:W-:Y:S02]  /*1d50*/  IADD3 R130, P3, R10, UR20, RZ ;  /* 0x000000140a827c10 */ /* 0x000fe4000ff7e0ff */
[----:B------:R-:W-:Y:S02]  /*1d60*/  SHF.R.S32.HI R92, RZ, 0x1f, R12 ;  /* 0x0000001fff5c7819 */ /* 0x000fe4000001140c */
[----:B------:R-:W-:Y:S02]  /*1d70*/  IADD3 R126, P2, R12, UR20, RZ ;  /* 0x000000140c7e7c10 */ /* 0x000fe4000ff5e0ff */
[----:B------:R-:W-:Y:S02]  /*1d80*/  SHF.R.S32.HI R88, RZ, 0x1f, R14 ;  /* 0x0000001fff587819 */ /* 0x000fe4000001140e */
[----:B------:R-:W-:Y:S02]  /*1d90*/  IADD3 R122, P1, R14, UR20, RZ ;  /* 0x000000140e7a7c10 */ /* 0x000fe4000ff3e0ff */
[----:B------:R-:W-:-:S02]  /*1da0*/  IADD3.X R116, R116, UR21, RZ, P4, !PT ;  /* 0x0000001574747c10 */ /* 0x000fc4000a7fe4ff */
[----:B------:R-:W-:Y:S02]  /*1db0*/  IADD3.X R120, R120, UR21, RZ, P0, !PT ;  /* 0x0000001578787c10 */ /* 0x000fe400087fe4ff */
[----:B------:R-:W-:Y:S02]  /*1dc0*/  SHF.R.S32.HI R20, RZ, 0x1f, R18 ;  /* 0x0000001fff147819 */ /* 0x000fe40000011412 */
[----:B------:R-:W-:Y:S02]  /*1dd0*/  IADD3 R114, P4, R18, UR20, RZ ;  /* 0x0000001412727c10 */ /* 0x000fe4000ff9e0ff */
[----:B------:R-:W-:Y:S02]  /*1de0*/  SHF.R.S32.HI R22, RZ, 0x1f, R16 ;  /* 0x0000001fff167819 */ /* 0x000fe40000011410 */
[----:B------:R-:W-:Y:S02]  /*1df0*/  IADD3 R118, P0, R16, UR20, RZ ;  /* 0x0000001410767c10 */ /* 0x000fe4000ff1e0ff */
[----:B------:R-:W-:-:S02]  /*1e00*/  SHF.R.S32.HI R18, RZ, 0x1f, R110 ;  /* 0x0000001fff127819 */ /* 0x000fc4000001146e */
[----:B------:R-:W-:Y:S02]  /*1e10*/  IADD3.X R112, R112, UR21, RZ, P6, !PT ;  /* 0x0000001570707c10 */ /* 0x000fe4000b7fe4ff */
[----:B------:R-:W-:Y:S02]  /*1e20*/  IADD3.X R108, R108, UR21, RZ, P5, !PT ;  /* 0x000000156c6c7c10 */ /* 0x000fe4000affe4ff */
[----:B------:R-:W-:Y:S02]  /*1e30*/  SHF.R.S32.HI R14, RZ, 0x1f, R94 ;  /* 0x0000001fff0e7819 */ /* 0x000fe4000001145e */
[----:B------:R-:W-:Y:S02]  /*1e40*/  IADD3.X R96, R96, UR21, RZ, P3, !PT ;  /* 0x0000001560607c10 */ /* 0x000fe40009ffe4ff */
[----:B------:R-:W-:Y:S02]  /*1e50*/  IADD3.X R92, R92, UR21, RZ, P2, !PT ;  /* 0x000000155c5c7c10 */ /* 0x000fe400097fe4ff */
[----:B------:R-:W-:-:S02]  /*1e60*/  IADD3.X R88, R88, UR21, RZ, P1, !PT ;  /* 0x0000001558587c10 */ /* 0x000fc40008ffe4ff */
[----:B------:R-:W-:Y:S02]  /*1e70*/  IADD3 R110, P6, R110, UR20, RZ ;  /* 0x000000146e6e7c10 */ /* 0x000fe4000ffde0ff */
[----:B------:R-:W-:Y:S02]  /*1e80*/  SHF.R.S32.HI R16, RZ, 0x1f, R21 ;  /* 0x0000001fff107819 */ /* 0x000fe40000011415 */
[----:B------:R-:W-:Y:S02]  /*1e90*/  IADD3 R98, P5, R21, UR20, RZ ;  /* 0x0000001415627c10 */ /* 0x000fe4000ffbe0ff */
[----:B------:R-:W-:Y:S02]  /*1ea0*/  IADD3 R94, P3, R94, UR20, RZ ;  /* 0x000000145e5e7c10 */ /* 0x000fe4000ff7e0ff */
[----:B------:R-:W-:Y:S02]  /*1eb0*/  SHF.R.S32.HI R12, RZ, 0x1f, R2 ;  /* 0x0000001fff0c7819 */ /* 0x000fe40000011402 */
[----:B------:R-:W-:Y:S01]  /*1ec0*/  IADD3 R90, P2, R2, UR20, RZ ;  /* 0x00000014025a7c10 */ /* 0x000fe2000ff5e0ff */
[----:B------:R-:W-:Y:S01]  /*1ed0*/  UIMAD UR20, UR18, 0x1e, URZ ;  /* 0x0000001e121478a4 */ /* 0x000fe2000f8e023f */
[----:B------:R-:W-:Y:S01]  /*1ee0*/  IADD3 R10, P1, R11, UR14, RZ ;  /* 0x0000000e0b0a7c10 */ /* 0x000fe2000ff3e0ff */
[----:B------:R-:W-:Y:S01]  /*1ef0*/  UMOV UR14, UR10 ;  /* 0x0000000a000e7c82 */ /* 0x000fe20008000000 */
[----:B------:R-:W-:-:S02]  /*1f00*/  LOP3.LUT R6, R17, 0x10, RZ, 0x3c, !PT ;  /* 0x0000001011067812 */ /* 0x000fc400078e3cff */
[----:B------:R-:W-:Y:S02]  /*1f10*/  SHF.R.S32.HI R3, RZ, 0x1f, R5 ;  /* 0x0000001fff037819 */ /* 0x000fe40000011405 */
[----:B------:R-:W-:Y:S02]  /*1f20*/  LOP3.LUT R2, R9, 0x10, RZ, 0x3c, !PT ;  /* 0x0000001009027812 */ /* 0x000fe400078e3cff */
[----:B------:R-:W-:Y:S02]  /*1f30*/  IADD3.X R22, R22, UR21, RZ, P0, !PT ;  /* 0x0000001516167c10 */ /* 0x000fe400087fe4ff */
[----:B------:R-:W-:Y:S02]  /*1f40*/  IADD3.X R20, R20, UR21, RZ, P4, !PT ;  /* 0x0000001514147c10 */ /* 0x000fe4000a7fe4ff */
[----:B------:R-:W-:Y:S02]  /*1f50*/  IADD3.X R18, R18, UR21, RZ, P6, !PT ;  /* 0x0000001512127c10 */ /* 0x000fe4000b7fe4ff */
[----:B------:R-:W-:-:S02]  /*1f60*/  IADD3.X R16, R16, UR21, RZ, P5, !PT ;  /* 0x0000001510107c10 */ /* 0x000fc4000affe4ff */
[----:B------:R-:W-:Y:S02]  /*1f70*/  IADD3.X R14, R14, UR21, RZ, P3, !PT ;  /* 0x000000150e0e7c10 */ /* 0x000fe40009ffe4ff */
[----:B------:R-:W-:Y:S01]  /*1f80*/  IADD3.X R12, R12, UR21, RZ, P2, !PT ;  /* 0x000000150c0c7c10 */ /* 0x000fe200097fe4ff */
[----:B------:R-:W-:Y:S01]  /*1f90*/  UIMAD UR21, UR18, 0x1d, URZ ;  /* 0x0000001d121578a4 */ /* 0x000fe2000f8e023f */
[----:B------:R-:W-:Y:S01]  /*1fa0*/  LEA.HI.X.SX32 R11, R11, UR15, 0x1, P1 ;  /* 0x0000000f0b0b7c11 */ /* 0x000fe200088f0eff */
[----:B------:R-:W-:-:S10]  /*1fb0*/  UMOV UR15, 0xc0000010 ;  /* 0xc0000010000f7882 */ /* 0x000fd40000000000 */
.L_x_1:
[C---:B------:R-:W-:Y:S01]  /*1fc0*/  ISETP.GT.AND P1, PT, R8.reuse, RZ, PT ;  /* 0x000000ff0800720c */ /* 0x040fe20003f24270 */
[----:B------:R-:W-:Y:S01]  /*1fd0*/  IMAD.U32 R100, RZ, RZ, UR18 ;  /* 0x00000012ff647e24 */ /* 0x000fe2000f8e00ff */
[----:B------:R-:W-:Y:S02]  /*1fe0*/  ISETP.GT.AND P3, PT, R8, 0x1, PT ;  /* 0x000000010800780c */ /* 0x000fe40003f64270 */
[----:B------:R-:W-:Y:S02]  /*1ff0*/  IADD3 R102, P2, R10, UR52, RZ ;  /* 0x000000340a667c10 */ /* 0x000fe4000ff5e0ff */
[----:B------:R-:W-:Y:S02]  /*2000*/  PRMT R127, RZ, 0x7610, R127 ;  /* 0x00007610ff7f7816 */ /* 0x000fe4000000007f */
[----:B------:R-:W-:Y:S02]  /*2010*/  PRMT R123, RZ, 0x7610, R123 ;  /* 0x00007610ff7b7816 */ /* 0x000fe4000000007b */
[----:B------:R-:W-:Y:S01]  /*2020*/  LEA.HI.X.SX32 R103, R100, R11, 0x1, P2 ;  /* 0x0000000b64677211 */ /* 0x000fe200010f0eff */
[----:B------:R-:W-:Y:S01]  /*2030*/  IMAD.U32 R104, RZ, RZ, UR48 ;  /* 0x00000030ff687e24 */ /* 0x000fe2000f8e00ff */
[----:B------:R-:W-:Y:S01]  /*2040*/  ISETP.GT.AND P0, PT, R8, 0x2, PT ;  /* 0x000000020800780c */ /* 0x000fe20003f04270 */
[----:B------:R-:W2:Y:S01]  /*2050*/  @P1 LDG.E.U8 R127, desc[UR16][R10.64] ;  /* 0x000000100a7f1981 */ /* 0x000ea2000c1e1100 */
[----:B------:R-:W-:-:S02]  /*2060*/  IADD3 R100, P1, R10, UR48, RZ ;  /* 0x000000300a647c10 */ /* 0x000fc4000ff3e0ff */
[C---:B------:R-:W-:Y:S01]  /*2070*/  ISETP.GT.AND P4, PT, R8.reuse, 0x4, PT ;  /* 0x000000040800780c */ /* 0x040fe20003f84270 */
[----:B------:R0:W3:Y:S01]  /*2080*/  @P3 LDG.E.U8 R123, desc[UR16][R102.64] ;  /* 0x00000010667b3981 */ /* 0x0000e2000c1e1100 */
[----:B------:R-:W-:Y:S01]  /*2090*/  ISETP.GT.AND P3, PT, R8, 0x3, PT ;  /* 0x000000030800780c */ /* 0x000fe20003f64270 */
[----:B------:R-:W-:Y:S01]  /*20a0*/  IMAD.U32 R150, RZ, RZ, UR47 ;  /* 0x0000002fff967e24 */ /* 0x000fe2000f8e00ff */
[----:B------:R-:W-:Y:S01]  /*20b0*/  LEA.HI.X.SX32 R101, R104, R11, 0x1, P1 ;  /* 0x0000000b68657211 */ /* 0x000fe200008f0eff */
[----:B------:R-:W-:Y:S01]  /*20c0*/  IMAD.U32 R106, RZ, RZ, UR46 ;  /* 0x0000002eff6a7e24 */ /* 0x000fe2000f8e00ff */
[C---:B------:R-:W-:Y:S02]  /*20d0*/  IADD3 R104, P2, R10.reuse, UR47, RZ ;  /* 0x0000002f0a687c10 */ /* 0x040fe4000ff5e0ff */
[----:B------:R-:W-:Y:S02]  /*20e0*/  IADD3 R148, P1, R10, UR46, RZ ;  /* 0x0000002e0a947c10 */ /* 0x000fe4000ff3e0ff */
[----:B------:R-:W-:-:S02]  /*20f0*/  PRMT R99, RZ, 0x7610, R99 ;  /* 0x00007610ff637816 */ /* 0x000fc40000000063 */
[----:B------:R-:W-:Y:S02]  /*2100*/  PRMT R107, RZ, 0x7610, R107 ;  /* 0x00007610ff6b7816 */ /* 0x000fe4000000006b */
[----:B------:R-:W-:Y:S02]  /*2110*/  PRMT R113, RZ, 0x7610, R113 ;  /* 0x00007610ff717816 */ /* 0x000fe40000000071 */
[-C--:B------:R-:W-:Y:S01]  /*2120*/  LEA.HI.X.SX32 R105, R150, R11.reuse, 0x1, P2 ;  /* 0x0000000b96697211 */ /* 0x080fe200010f0eff */
[----:B------:R1:W4:Y:S01]  /*2130*/  @P0 LDG.E.U8 R99, desc[UR16][R100.64] ;  /* 0x0000001064630981 */ /* 0x000322000c1e1100 */
[----:B------:R-:W-:Y:S01]  /*2140*/  LEA.HI.X.SX32 R149, R106, R11, 0x1, P1 ;  /* 0x0000000b6a957211 */ /* 0x000fe200008f0eff */
[----:B------:R-:W-:Y:S01]  /*2150*/  IMAD.U32 R106, RZ, RZ, UR45 ;  /* 0x0000002dff6a7e24 */ /* 0x000fe2000f8e00ff */
[----:B------:R-:W-:Y:S01]  /*2160*/  ISETP.GT.AND P0, PT, R8, 0x5, PT ;  /* 0x000000050800780c */ /* 0x000fe20003f04270 */
[----:B------:R5:W2:Y:S01]  /*2170*/  @P3 LDG.E.U8 R107, desc[UR16][R104.64] ;  /* 0x00000010686b3981 */ /* 0x000aa2000c1e1100 */
[----:B0-----:R-:W-:-:S02]  /*2180*/  IADD3 R102, P1, R10, UR45, RZ ;  /* 0x0000002d0a667c10 */ /* 0x001fc4000ff3e0ff */
[C---:B------:R-:W-:Y:S01]  /*2190*/  ISETP.GT.AND P3, PT, R8.reuse, 0x6, PT ;  /* 0x000000060800780c */ /* 0x040fe20003f64270 */
[----:B------:R0:W3:Y:S01]  /*21a0*/  @P4 LDG.E.U8 R113, desc[UR16][R148.64] ;  /* 0x0000001094714981 */ /* 0x0000e2000c1e1100 */
[----:B------:R-:W-:Y:S01]  /*21b0*/  ISETP.GT.AND P4, PT, R8, 0x7, PT ;  /* 0x000000070800780c */ /* 0x000fe20003f84270 */
[----:B------:R-:W-:Y:S01]  /*21c0*/  IMAD.U32 R152, RZ, RZ, UR44 ;  /* 0x0000002cff987e24 */ /* 0x000fe2000f8e00ff */
[----:B------:R-:W-:Y:S01]  /*21d0*/  LEA.HI.X.SX32 R103, R106, R11, 0x1, P1 ;  /* 0x0000000b6a677211 */ /* 0x000fe200008f0eff */
[----:B------:R-:W-:Y:S01]  /*21e0*/  IMAD.U32 R150, RZ, RZ, UR43 ;  /* 0x0000002bff967e24 */ /* 0x000fe2000f8e00ff */
[C---:B-1----:R-:W-:Y:S02]  /*21f0*/  IADD3 R100, P2, R10.reuse, UR44, RZ ;  /* 0x0000002c0a647c10 */ /* 0x042fe4000ff5e0ff */
[----:B-----5:R-:W-:Y:S02]  /*2200*/  IADD3 R104, P1, R10, UR43, RZ ;  /* 0x0000002b0a687c10 */ /* 0x020fe4000ff3e0ff */
[----:B------:R-:W-:-:S02]  /*2210*/  PRMT R106, RZ, 0x7610, R106 ;  /* 0x00007610ff6a7816 */ /* 0x000fc4000000006a */
[----:B------:R-:W-:Y:S02]  /*2220*/  PRMT R137, RZ, 0x7610, R137 ;  /* 0x00007610ff897816 */ /* 0x000fe40000000089 */
[----:B------:R-:W-:Y:S02]  /*2230*/  PRMT R164, RZ, 0x7610, R164 ;  /* 0x00007610ffa47816 */ /* 0x000fe400000000a4 */
[-C--:B------:R-:W-:Y:S01]  /*2240*/  LEA.HI.X.SX32 R101, R152, R11.reuse, 0x1, P2 ;  /* 0x0000000b98657211 */ /* 0x080fe200010f0eff */
[----:B------:R1:W5:Y:S01]  /*2250*/  @P0 LDG.E.U8 R106, desc[UR16][R102.64] ;  /* 0x00000010666a0981 */ /* 0x000362000c1e1100 */
[----:B------:R-:W-:Y:S01]  /*2260*/  LEA.HI.X.SX32 R105, R150, R11, 0x1, P1 ;  /* 0x0000000b96697211 */ /* 0x000fe200008f0eff */
[----:B------:R-:W-:Y:S01]  /*2270*/  IMAD.U32 R150, RZ, RZ, UR42 ;  /* 0x0000002aff967e24 */ /* 0x000fe2000f8e00ff */
[----:B------:R-:W-:Y:S01]  /*2280*/  ISETP.GT.AND P0, PT, R8, 0x8, PT ;  /* 0x000000080800780c */ /* 0x000fe20003f04270 */
[----:B------:R1:W3:Y:S01]  /*2290*/  @P3 LDG.E.U8 R137, desc[UR16][R100.64] ;  /* 0x0000001064893981 */ /* 0x0002e2000c1e1100 */
        /* <DEDUP_REMOVED lines=8> */
[----:B------:R-:W-:Y:S02]  /*2320*/  IADD3 R100, P1, R10, UR40, RZ ;  /* 0x000000280a647c10 */ /* 0x000fe4000ff3e0ff */
[----:B------:R-:W-:-:S02]  /*2330*/  PRMT R125, RZ, 0x7610, R125 ;  /* 0x00007610ff7d7816 */ /* 0x000fc4000000007d */
[----:B------:R-:W-:Y:S02]  /*2340*/  PRMT R163, RZ, 0x7610, R163 ;  /* 0x00007610ffa37816 */ /* 0x000fe400000000a3 */
[----:B------:R-:W-:Y:S02]  /*2350*/  PRMT R135, RZ, 0x7610, R135 ;  /* 0x00007610ff877816 */ /* 0x000fe40000000087 */
[-C--:B------:R-:W-:Y:S01]  /*2360*/  LEA.HI.X.SX32 R103, R152, R11.reuse, 0x1, P2 ;  /* 0x0000000b98677211 */ /* 0x080fe200010f0eff */
[----:B------:R1:W3:Y:S01]  /*2370*/  @P0 LDG.E.U8 R125, desc[UR16][R148.64] ;  /* 0x00000010947d0981 */ /* 0x0002e2000c1e1100 */
        /* <DEDUP_REMOVED lines=80> */
[----:B-1----:R-:W-:Y:S01]  /*2880*/  IMAD.U32 R148, RZ, RZ, UR25 ;  /* 0x00000019ff947e24 */ /* 0x002fe2000f8e00ff */
[----:B------:R-:W-:Y:S01]  /*2890*/  LEA.HI.X.SX32 R105, R150, R11, 0x1, P1 ;  /* 0x0000000b96697211 */ /* 0x000fe200008f0eff */
[----:B------:R-:W-:Y:S01]  /*28a0*/  IMAD.U32 R150, RZ, RZ, UR26 ;  /* 0x0000001aff967e24 */ /* 0x000fe2000f8e00ff */
[----:B------:R-:W-:Y:S02]  /*28b0*/  PRMT R149, RZ, 0x7610, R149 ;  /* 0x00007610ff957816 */ /* 0x000fe40000000095 */
[C---:B------:R-:W-:Y:S02]  /*28c0*/  IADD3 R102, P2, R10.reuse, UR26, RZ ;  /* 0x0000001a0a667c10 */ /* 0x040fe4000ff5e0ff */
[----:B0-----:R-:W-:-:S02]  /*28d0*/  IADD3 R100, P1, R10, UR25, RZ ;  /* 0x000000190a647c10 */ /* 0x001fc4000ff3e0ff */
[----:B------:R0:W3:Y:S01]  /*28e0*/  @P0 LDG.E.U8 R149, desc[UR16][R104.64] ;  /* 0x0000001068950981 */ /* 0x0000e2000c1e1100 */
[----:B------:R-:W-:Y:S02]  /*28f0*/  PRMT R129, RZ, 0x7610, R129 ;  /* 0x00007610ff817816 */ /* 0x000fe40000000081 */
[----:B------:R-:W-:Y:S02]  /*2900*/  PRMT R147, RZ, 0x7610, R147 ;  /* 0x00007610ff937816 */ /* 0x000fe40000000093 */
[-C--:B------:R-:W-:Y:S02]  /*2910*/  LEA.HI.X.SX32 R103, R150, R11.reuse, 0x1, P2 ;  /* 0x0000000b96677211 */ /* 0x080fe400010f0eff */
        /* <DEDUP_REMOVED lines=11> */
[----:B------:R-:W-:Y:S02]  /*29d0*/  PRMT R139, RZ, 0x7610, R139 ;  /* 0x00007610ff8b7816 */ /* 0x000fe4000000008b */
[C---:B-1----:R-:W-:Y:S02]  /*29e0*/  IADD3 R102, P2, R10.reuse, UR23, RZ ;  /* 0x000000170a667c10 */ /* 0x042fe4000ff5e0ff */
        /* <DEDUP_REMOVED lines=23> */
[----:B------:R-:W-:Y:S02]  /*2b60*/  LEA.HI.X.SX32 R101, R148, R11, 0x1, P1 ;  /* 0x0000000b94657211 */ /* 0x000fe400008f0eff */
[----:B------:R-:W-:Y:S01]  /*2b70*/  ISETP.GE.AND P0, PT, R7, R8, PT ;  /* 0x000000080700720c */ /* 0x000fe20003f06270 */
[----:B------:R1:W3:Y:S01]  /*2b80*/  @P3 LDG.E.U8 R111, desc[UR16][R102.64] ;  /* 0x00000010666f3981 */ /* 0x0002e2000c1e1100 */
[----:B0-----:R-:W-:-:S03]  /*2b90*/  IADD3 R104, P1, R5, R144, RZ ;  /* 0x0000009005687210 */ /* 0x001fc60007f3e0ff */
[----:B------:R0:W3:Y:S01]  /*2ba0*/  @P4 LDG.E.U8 R141, desc[UR16][R100.64] ;  /* 0x00000010648d4981 */ /* 0x0000e2000c1e1100 */
[----:B------:R-:W-:Y:S01]  /*2bb0*/  PRMT R148, RZ, 0x7610, R148 ;  /* 0x00007610ff947816 */ /* 0x000fe20000000094 */
[----:B------:R-:W-:Y:S01]  /*2bc0*/  IMAD.X R105, R3, 0x1, R128, P1 ;  /* 0x0000000103697824 */ /* 0x000fe200008e0680 */
[----:B------:R-:W-:Y:S01]  /*2bd0*/  PRMT R19, RZ, 0x7610, R19 ;  /* 0x00007610ff137816 */ /* 0x000fe20000000013 */
[----:B------:R-:W-:Y:S01]  /*2be0*/  BAR.SYNC.DEFER_BLOCKING 0x0 ;  /* 0x0000000000007b1d */ /* 0x000fe20000010000 */
[C---:B-1----:R-:W-:Y:S02]  /*2bf0*/  IADD3 R102, P2, R5.reuse, R142, RZ ;  /* 0x0000008e05667210 */ /* 0x042fe40007f5e0ff */
[----:B0-----:R-:W-:-:S03]  /*2c00*/  IADD3 R100, P1, R5, R140, RZ ;  /* 0x0000008c05647210 */ /* 0x001fc60007f3e0ff */
[C---:B------:R-:W-:Y:S02]  /*2c10*/  IMAD.X R103, R3.reuse, 0x1, R124, P2 ;  /* 0x0000000103677824 */ /* 0x040fe400010e067c */
[----:B------:R-:W-:Y:S01]  /*2c20*/  IMAD.X R101, R3, 0x1, R120, P1 ;  /* 0x0000000103657824 */ /* 0x000fe200008e0678 */
[----:B------:R-:W-:Y:S01]  /*2c30*/  PRMT R150, RZ, 0x7610, R150 ;  /* 0x00007610ff967816 */ /* 0x000fe20000000096 */
[----:B------:R0:W3:Y:S04]  /*2c40*/  @!P0 LDG.E.U8 R148, desc[UR16][R104.64] ;  /* 0x0000001068948981 */ /* 0x0000e8000c1e1100 */
[----:B------:R1:W3:Y:S01]  /*2c50*/  @!P0 LDG.E.U8 R19, desc[UR16][R102.64] ;  /* 0x0000001066138981 */ /* 0x0002e2000c1e1100 */
[----:B------:R-:W-:-:S03]  /*2c60*/  PRMT R152, RZ, 0x7610, R152 ;  /* 0x00007610ff987816 */ /* 0x000fc60000000098 */
[----:B------:R1:W3:Y:S01]  /*2c70*/  @!P0 LDG.E.U8 R150, desc[UR16][R100.64] ;  /* 0x0000001064968981 */ /* 0x0002e2000c1e1100 */
[----:B0-----:R-:W-:-:S05]  /*2c80*/  IADD3 R104, P1, R5, R138, RZ ;  /* 0x0000008a05687210 */ /* 0x001fca0007f3e0ff */
[----:B------:R-:W-:Y:S01]  /*2c90*/  IMAD.X R105, R3, 0x1, R116, P1 ;  /* 0x0000000103697824 */ /* 0x000fe200008e0674 */
[----:B-1----:R-:W-:-:S05]  /*2ca0*/  IADD3 R102, P1, R5, R136, RZ ;  /* 0x0000008805667210 */ /* 0x002fca0007f3e0ff */
[----:B------:R-:W-:Y:S01]  /*2cb0*/  IMAD.X R103, R3, 0x1, R112, P1 ;  /* 0x0000000103677824 */ /* 0x000fe200008e0670 */
[----:B------:R-:W-:Y:S02]  /*2cc0*/  IADD3 R100, P1, R5, R134, RZ ;  /* 0x0000008605647210 */ /* 0x000fe40007f3e0ff */
[----:B------:R-:W-:Y:S02]  /*2cd0*/  PRMT R21, RZ, 0x7610, R21 ;  /* 0x00007610ff157816 */ /* 0x000fe40000000015 */
[----:B------:R0:W3:Y:S01]  /*2ce0*/  @!P0 LDG.E.U8 R152, desc[UR16][R102.64] ;  /* 0x0000001066988981 */ /* 0x0000e2000c1e1100 */
[----:B------:R-:W-:Y:S01]  /*2cf0*/  IMAD.X R101, R3, 0x1, R108, P1 ;  /* 0x0000000103657824 */ /* 0x000fe200008e066c */
[----:B------:R-:W-:Y:S02]  /*2d00*/  PRMT R23, RZ, 0x7610, R23 ;  /* 0x00007610ff177816 */ /* 0x000fe40000000017 */
[----:B------:R1:W3:Y:S04]  /*2d10*/  @!P0 LDG.E.U8 R21, desc[UR16][R104.64] ;  /* 0x0000001068158981 */ /* 0x0002e8000c1e1100 */
[----:B------:R1:W3:Y:S01]  /*2d20*/  @!P0 LDG.E.U8 R23, desc[UR16][R100.64] ;  /* 0x0000001064178981 */ /* 0x0002e2000c1e1100 */
[----:B0-----:R-:W-:-:S05]  /*2d30*/  IADD3 R102, P1, R5, R130, RZ ;  /* 0x0000008205667210 */ /* 0x001fca0007f3e0ff */
[----:B------:R-:W-:Y:S01]  /*2d40*/  IMAD.X R103, R3, 0x1, R96, P1 ;  /* 0x0000000103677824 */ /* 0x000fe200008e0660 */
[----:B-1----:R-:W-:-:S05]  /*2d50*/  IADD3 R104, P1, R5, R126, RZ ;  /* 0x0000007e05687210 */ /* 0x002fca0007f3e0ff */
[----:B------:R-:W-:Y:S01]  /*2d60*/  IMAD.X R105, R3, 0x1, R92, P1 ;  /* 0x0000000103697824 */ /* 0x000fe200008e065c */
[----:B------:R-:W-:Y:S02]  /*2d70*/  IADD3 R100, P1, R5, R122, RZ ;  /* 0x0000007a05647210 */ /* 0x000fe40007f3e0ff */
[----:B------:R-:W-:-:S03]  /*2d80*/  PRMT R156, RZ, 0x7610, R156 ;  /* 0x00007610ff9c7816 */ /* 0x000fc6000000009c */
[----:B------:R-:W-:Y:S01]  /*2d90*/  IMAD.X R101, R3, 0x1, R88, P1 ;  /* 0x0000000103657824 */ /* 0x000fe200008e0658 */
[----:B------:R-:W-:-:S04]  /*2da0*/  PRMT R154, RZ, 0x7610, R154 ;  /* 0x00007610ff9a7816 */ /* 0x000fc8000000009a */
[----:B------:R0:W3:Y:S01]  /*2db0*/  @!P0 LDG.E.U8 R156, desc[UR16][R100.64] ;  /* 0x00000010649c8981 */ /* 0x0000e2000c1e1100 */
[----:B------:R-:W-:-:S03]  /*2dc0*/  PRMT R89, RZ, 0x7610, R89 ;  /* 0x00007610ff597816 */ /* 0x000fc60000000059 */
[----:B------:R1:W3:Y:S01]  /*2dd0*/  @!P0 LDG.E.U8 R154, desc[UR16][R102.64] ;  /* 0x00000010669a8981 */ /* 0x0002e2000c1e1100 */
[----:B------:R-:W-:-:S03]  /*2de0*/  PRMT R91, RZ, 0x7610, R91 ;  /* 0x00007610ff5b7816 */ /* 0x000fc6000000005b */
[----:B------:R4:W3:Y:S01]  /*2df0*/  @!P0 LDG.E.U8 R89, desc[UR16][R104.64] ;  /* 0x0000001068598981 */ /* 0x0008e2000c1e1100 */
[----:B0-----:R-:W-:-:S05]  /*2e00*/  IADD3 R100, P1, R5, R118, RZ ;  /* 0x0000007605647210 */ /* 0x001fca0007f3e0ff */
[----:B------:R-:W-:Y:S01]  /*2e10*/  IMAD.X R101, R3, 0x1, R22, P1 ;  /* 0x0000000103657824 */ /* 0x000fe200008e0616 */
[----:B-1----:R-:W-:-:S04]  /*2e20*/  IADD3 R102, P1, R5, R114, RZ ;  /* 0x0000007205667210 */ /* 0x002fc80007f3e0ff */
[----:B------:R0:W3:Y:S01]  /*2e30*/  @!P0 LDG.E.U8 R91, desc[UR16][R100.64] ;  /* 0x00000010645b8981 */ /* 0x0000e2000c1e1100 */
[----:B------:R-:W-:Y:S01]  /*2e40*/  IMAD.X R103, R3, 0x1, R20, P1 ;  /* 0x0000000103677824 */ /* 0x000fe200008e0614 */
[----:B----4-:R-:W-:-:S05]  /*2e50*/  IADD3 R104, P1, R5, R110, RZ ;  /* 0x0000006e05687210 */ /* 0x010fca0007f3e0ff */
[----:B------:R-:W-:Y:S01]  /*2e60*/  IMAD.X R105, R3, 0x1, R18, P1 ;  /* 0x0000000103697824 */ /* 0x000fe200008e0612 */
[----:B0-----:R-:W-:Y:S02]  /*2e70*/  IADD3 R100, P1, R5, R98, RZ ;  /* 0x0000006205647210 */ /* 0x001fe40007f3e0ff */
[----:B------:R-:W-:-:S03]  /*2e80*/  PRMT R160, RZ, 0x7610, R160 ;  /* 0x00007610ffa07816 */ /* 0x000fc600000000a0 */
[----:B------:R-:W-:Y:S01]  /*2e90*/  IMAD.X R101, R3, 0x1, R16, P1 ;  /* 0x0000000103657824 */ /* 0x000fe200008e0610 */
[----:B------:R-:W-:-:S04]  /*2ea0*/  PRMT R158, RZ, 0x7610, R158 ;  /* 0x00007610ff9e7816 */ /* 0x000fc8000000009e */
[----:B------:R0:W4:Y:S01]  /*2eb0*/  @!P0 LDG.E.U8 R160, desc[UR16][R100.64] ;  /* 0x0000001064a08981 */ /* 0x000122000c1e1100 */
[----:B------:R-:W-:-:S03]  /*2ec0*/  PRMT R93, RZ, 0x7610, R93 ;  /* 0x00007610ff5d7816 */ /* 0x000fc6000000005d */
[----:B------:R1:W4:Y:S04]  /*2ed0*/  @!P0 LDG.E.U8 R158, desc[UR16][R102.64] ;  /* 0x00000010669e8981 */ /* 0x000328000c1e1100 */
[----:B------:R2:W4:Y:S01]  /*2ee0*/  @!P0 LDG.E.U8 R93, desc[UR16][R104.64] ;  /* 0x00000010685d8981 */ /* 0x000522000c1e1100 */
[----:B0-----:R-:W-:-:S05]  /*2ef0*/  IADD3 R100, P1, R5, R94, RZ ;  /* 0x0000005e05647210 */ /* 0x001fca0007f3e0ff */
[----:B------:R-:W-:Y:S01]  /*2f00*/  IMAD.X R101, R3, 0x1, R14, P1 ;  /* 0x0000000103657824 */ /* 0x000fe200008e060e */
[----:B-1----:R-:W-:-:S05]  /*2f10*/  IADD3 R102, P1, R5, R90, RZ ;  /* 0x0000005a05667210 */ /* 0x002fca0007f3e0ff */
[----:B------:R-:W-:Y:S01]  /*2f20*/  IMAD.X R103, R3, 0x1, R12, P1 ;  /* 0x0000000103677824 */ /* 0x000fe200008e060c */
[----:B--2---:R-:W-:Y:S02]  /*2f30*/  IADD3 R104, P1, R5, R4, RZ ;  /* 0x0000000405687210 */ /* 0x004fe40007f3e0ff */
[----:B------:R-:W-:Y:S02]  /*2f40*/  PRMT R162, RZ, 0x7610, R162 ;  /* 0x00007610ffa27816 */ /* 0x000fe400000000a2 */
[----:B------:R-:W-:Y:S01]  /*2f50*/  PRMT R95, RZ, 0x7610, R95 ;  /* 0x00007610ff5f7816 */ /* 0x000fe2000000005f */
[----:B------:R-:W-:Y:S01]  /*2f60*/  IMAD.X R105, R3, 0x1, R132, P1 ;  /* 0x0000000103697824 */ /* 0x000fe200008e0684 */
[----:B------:R-:W-:Y:S02]  /*2f70*/  PRMT R97, RZ, 0x7610, R97 ;  /* 0x00007610ff617816 */ /* 0x000fe40000000061 */
[----:B------:R-:W2:Y:S04]  /*2f80*/  @!P0 LDG.E.U8 R162, desc[UR16][R102.64] ;  /* 0x0000001066a28981 */ /* 0x000ea8000c1e1100 */
[----:B------:R3:W2:Y:S04]  /*2f90*/  @!P0 LDG.E.U8 R95, desc[UR16][R100.64] ;  /* 0x00000010645f8981 */ /* 0x0006a8000c1e1100 */
[----:B------:R0:W2:Y:S01]  /*2fa0*/  @!P0 LDG.E.U8 R97, desc[UR16][R104.64] ;  /* 0x0000001068618981 */ /* 0x0000a2000c1e1100 */
[----:B------:R-:W-:-:S02]  /*2fb0*/  LOP3.LUT R99, R99, 0xffff, RZ, 0xc0, !PT ;  /* 0x0000ffff63637812 */ /* 0x000fc400078ec0ff */
[----:B------:R-:W-:Y:S02]  /*2fc0*/  LOP3.LUT R107, R107, 0xffff, RZ, 0xc0, !PT ;  /* 0x0000ffff6b6b7812 */ /* 0x000fe400078ec0ff */
[----:B-----5:R-:W-:Y:S02]  /*2fd0*/  LOP3.LUT R106, R106, 0xffff, RZ, 0xc0, !PT ;  /* 0x0000ffff6a6a7812 */ /* 0x020fe400078ec0ff */
[----:B---3--:R-:W-:Y:S02]  /*2fe0*/  LOP3.LUT R101, R113, 0xffff, RZ, 0xc0, !PT ;  /* 0x0000ffff71657812 */ /* 0x008fe400078ec0ff */
[----:B------:R-:W-:Y:S02]  /*2ff0*/  PRMT R100, R99, 0x3340, R107 ;  /* 0x0000334063647816 */ /* 0x000fe4000000006b */
[----:B------:R-:W-:Y:S02]  /*3000*/  PRMT R101, R101, 0x3340, R106 ;  /* 0x0000334065657816 */ /* 0x000fe4000000006a */
[----:B------:R-:W-:-:S02]  /*3010*/  LOP3.LUT R99, R125, 0xffff, RZ, 0xc0, !PT ;  /* 0x0000ffff7d637812 */ /* 0x000fc400078ec0ff */
[----:B0-----:R-:W-:Y:S02]  /*3020*/  LOP3.LUT R104, R163, 0xffff, RZ, 0xc0, !PT ;  /* 0x0000ffffa3687812 */ /* 0x001fe400078ec0ff */
[----:B------:R-:W-:Y:S02]  /*3030*/  LOP3.LUT R135, R135, 0xffff, RZ, 0xc0, !PT ;  /* 0x0000ffff87877812 */ /* 0x000fe400078ec0ff */
[----:B------:R-:W-:Y:S02]  /*3040*/  LOP3.LUT R106, R161, 0xffff, RZ, 0xc0, !PT ;  /* 0x0000ffffa16a7812 */ /* 0x000fe400078ec0ff */
[----:B------:R-:W-:Y:S02]  /*3050*/  PRMT R99, R99, 0x3340, R104 ;  /* 0x0000334063637816 */ /* 0x000fe40000000068 */
[----:B------:R-:W-:Y:S02]  /*3060*/  PRMT R104, R135, 0x3340, R106 ;  /* 0x0000334087687816 */ /* 0x000fe4000000006a */
[----:B------:R-:W-:-:S02]  /*3070*/  LOP3.LUT R102, R164, 0xffff, RZ, 0xc0, !PT ;  /* 0x0000ffffa4667812 */ /* 0x000fc400078ec0ff */
[----:B------:R-:W-:Y:S02]  /*3080*/  LOP3.LUT R103, R119, 0xffff, RZ, 0xc0, !PT ;  /* 0x0000ffff77677812 */ /* 0x000fe400078ec0ff */
[----:B------:R-:W-:Y:S02]  /*3090*/  LOP3.LUT R106, R159, 0xffff, RZ, 0xc0, !PT ;  /* 0x0000ffff9f6a7812 */ /* 0x000fe400078ec0ff */
[----:B------:R-:W-:Y:S02]  /*30a0*/  LOP3.LUT R133, R133, 0xffff, RZ, 0xc0, !PT ;  /* 0x0000ffff85857812 */ /* 0x000fe400078ec0ff */
[----:B------:R-:W-:Y:S02]  /*30b0*/  LOP3.LUT R164, R157, 0xffff, RZ, 0xc0, !PT ;  /* 0x0000ffff9da47812 */ /* 0x000fe400078ec0ff */
[----:B------:R-:W-:Y:S02]  /*30c0*/  PRMT R103, R103, 0x3340, R106 ;  /* 0x0000334067677816 */ /* 0x000fe4000000006a */
[----:B------:R-:W-:-:S02]  /*30d0*/  LOP3.LUT R137, R137, 0xffff, RZ, 0xc0, !PT ;  /* 0x0000ffff89897812 */ /* 0x000fc400078ec0ff */
[----:B------:R-:W-:Y:S02]  /*30e0*/  PRMT R106, R133, 0x3340, R164 ;  /* 0x00003340856a7816 */ /* 0x000fe400000000a4 */
[----:B------:R-:W-:Y:S02]  /*30f0*/  LOP3.LUT R105, R121, 0xffff, RZ, 0xc0, !PT ;  /* 0x0000ffff79697812 */ /* 0x000fe400078ec0ff */
[----:B------:R-:W-:Y:S02]  /*3100*/  LOP3.LUT R164, R155, 0xffff, RZ, 0xc0, !PT ;  /* 0x0000ffff9ba47812 */ /* 0x000fe400078ec0ff */
[----:B------:R-:W-:Y:S02]  /*3110*/  LOP3.LUT R131, R131, 0xffff, RZ, 0xc0, !PT ;  /* 0x0000ffff83837812 */ /* 0x000fe400078ec0ff */
[----:B------:R-:W-:Y:S02]  /*3120*/  LOP3.LUT R153, R153, 0xffff, RZ, 0xc0, !PT ;  /* 0x0000ffff99997812 */ /* 0x000fe400078ec0ff */
[----:B------:R-:W-:-:S02]  /*3130*/  LOP3.LUT R127, R127, 0xffff, RZ, 0xc0, !PT ;  /* 0x0000ffff7f7f7812 */ /* 0x000fc400078ec0ff */
[----:B------:R-:W-:Y:S02]  /*3140*/  LOP3.LUT R123, R123, 0xffff, RZ, 0xc0, !PT ;  /* 0x0000ffff7b7b7812 */ /* 0x000fe400078ec0ff */
[----:B------:R-:W-:Y:S02]  /*3150*/  LOP3.LUT R107, R115, 0xffff, RZ, 0xc0, !PT ;  /* 0x0000ffff736b7812 */ /* 0x000fe400078ec0ff */
[----:B------:R-:W-:Y:S02]  /*3160*/  PRMT R102, R137, 0x3340, R102 ;  /* 0x0000334089667816 */ /* 0x000fe40000000066 */
[----:B------:R-:W-:Y:S02]  /*3170*/  LOP3.LUT R151, R151, 0xffff, RZ, 0xc0, !PT ;  /* 0x0000ffff97977812 */ /* 0x000fe400078ec0ff */
[----:B------:R-:W-:Y:S02]  /*3180*/  PRMT R105, R105, 0x3340, R164 ;  /* 0x0000334069697816 */ /* 0x000fe400000000a4 */
[----:B------:R-:W-:-:S02]  /*3190*/  LOP3.LUT R109, R109, 0xffff, RZ, 0xc0, !PT ;  /* 0x0000ffff6d6d7812 */ /* 0x000fc400078ec0ff */
[----:B------:R-:W-:Y:S02]  /*31a0*/  PRMT R164, R131, 0x3340, R153 ;  /* 0x0000334083a47816 */ /* 0x000fe40000000099 */
[----:B------:R-:W-:Y:S02]  /*31b0*/  PRMT R107, R107, 0x3340, R151 ;  /* 0x000033406b6b7816 */ /* 0x000fe40000000097 */
[----:B------:R-:W-:Y:S02]  /*31c0*/  PRMT R123, R127, 0x3340, R123 ;  /* 0x000033407f7b7816 */ /* 0x000fe4000000007b */
[----:B------:R-:W-:Y:S02]  /*31d0*/  LOP3.LUT R149, R149, 0xffff, RZ, 0xc0, !PT ;  /* 0x0000ffff95957812 */ /* 0x000fe400078ec0ff */
[----:B------:R-:W-:Y:S02]  /*31e0*/  PRMT R101, R101, 0x5410, R102 ;  /* 0x0000541065657816 */ /* 0x000fe40000000066 */
[----:B------:R-:W-:-:S02]  /*31f0*/  PRMT R109, R109, 0x3340, R149 ;  /* 0x000033406d6d7816 */ /* 0x000fc40000000095 */
[----:B------:R-:W-:Y:S02]  /*3200*/  LOP3.LUT R129, R129, 0xffff, RZ, 0xc0, !PT ;  /* 0x0000ffff81817812 */ /* 0x000fe400078ec0ff */
[----:B------:R-:W-:Y:S02]  /*3210*/  LOP3.LUT R147, R147, 0xffff, RZ, 0xc0, !PT ;  /* 0x0000ffff93937812 */ /* 0x000fe400078ec0ff */
[----:B------:R-:W-:Y:S02]  /*3220*/  PRMT R102, R99, 0x5410, R104 ;  /* 0x0000541063667816 */ /* 0x000fe40000000068 */
[----:B------:R-:W-:Y:S02]  /*3230*/  PRMT R129, R129, 0x3340, R147 ;  /* 0x0000334081817816 */ /* 0x000fe40000000093 */
[----:B------:R-:W-:Y:S02]  /*3240*/  LOP3.LUT R139, R139, 0xffff, RZ, 0xc0, !PT ;  /* 0x0000ffff8b8b7812 */ /* 0x000fe400078ec0ff */
[----:B------:R-:W-:-:S02]  /*3250*/  PRMT R104, R105, 0x5410, R164 ;  /* 0x0000541069687816 */ /* 0x000fc400000000a4 */
[----:B------:R-:W-:Y:S02]  /*3260*/  LOP3.LUT R145, R145, 0xffff, RZ, 0xc0, !PT ;  /* 0x0000ffff91917812 */ /* 0x000fe400078ec0ff */
[----:B------:R-:W-:Y:S02]  /*3270*/  LOP3.LUT R117, R117, 0xffff, RZ, 0xc0, !PT ;  /* 0x0000ffff75757812 */ /* 0x000fe400078ec0ff */
[----:B------:R-:W-:Y:S02]  /*3280*/  PRMT R139, R139, 0x3340, R145 ;  /* 0x000033408b8b7816 */ /* 0x000fe40000000091 */
[----:B------:R-:W-:Y:S02]  /*3290*/  PRMT R103, R103, 0x5410, R106 ;  /* 0x0000541067677816 */ /* 0x000fe4000000006a */
[----:B------:R-:W-:-:S04]  /*32a0*/  LOP3.LUT R143, R143, 0xffff, RZ, 0xc0, !PT ;  /* 0x0000ffff8f8f7812 */ /* 0x000fc800078ec0ff */
[----:B------:R-:W-:Y:S02]  /*32b0*/  PRMT R117, R117, 0x3340, R143 ;  /* 0x0000334075757816 */ /* 0x000fe4000000008f */
[----:B------:R-:W-:Y:S02]  /*32c0*/  LOP3.LUT R111, R111, 0xffff, RZ, 0xc0, !PT ;  /* 0x0000ffff6f6f7812 */ /* 0x000fe400078ec0ff */
[----:B------:R-:W-:-:S04]  /*32d0*/  LOP3.LUT R141, R141, 0xffff, RZ, 0xc0, !PT ;  /* 0x0000ffff8d8d7812 */ /* 0x000fc800078ec0ff */
[----:B------:R-:W-:Y:S02]  /*32e0*/  PRMT R111, R111, 0x3340, R141 ;  /* 0x000033406f6f7816 */ /* 0x000fe4000000008d */
[----:B------:R-:W-:Y:S02]  /*32f0*/  PRMT R105, R107, 0x5410, R109 ;  /* 0x000054106b697816 */ /* 0x000fe4000000006d */
[----:B------:R-:W-:Y:S02]  /*3300*/  PRMT R100, R123, 0x5410, R100 ;  /* 0x000054107b647816 */ /* 0x000fe40000000064 */
[----:B------:R-:W-:Y:S02]  /*3310*/  PRMT R106, R129, 0x5410, R139 ;  /* 0x00005410816a7816 */ /* 0x000fe4000000008b */
[----:B------:R-:W-:Y:S01]  /*3320*/  PRMT R107, R117, 0x5410, R111 ;  /* 0x00005410756b7816 */ /* 0x000fe2000000006f */
[----:B------:R0:W-:Y:S04]  /*3330*/  STS.128 [R9+UR6], R100 ;  /* 0x0000006409007988 */ /* 0x0001e80008000c06 */
[----:B------:R1:W-:Y:S04]  /*3340*/  STS.128 [R2+UR6], R104 ;  /* 0x0000006802007988 */ /* 0x0003e80008000c06 */
[----:B------:R1:W-:Y:S04]  /*3350*/  STS.U8 [R17+UR6+0x1700], R148 ;  /* 0x0017009411007988 */ /* 0x0003e80008000006 */
[----:B------:R1:W-:Y:S04]  /*3360*/  STS.U8 [R17+UR6+0x1600], R150 ;  /* 0x0016009611007988 */ /* 0x0003e80008000006 */
[----:B------:R1:W-:Y:S04]  /*3370*/  STS.U8 [R17+UR6+0x1500], R152 ;  /* 0x0015009811007988 */ /* 0x0003e80008000006 */
[----:B------:R1:W-:Y:S04]  /*3380*/  STS.U8 [R17+UR6+0x1300], R156 ;  /* 0x0013009c11007988 */ /* 0x0003e80008000006 */
[----:B------:R1:W-:Y:S04]  /*3390*/  STS.U8 [R17+UR6+0x1400], R154 ;  /* 0x0014009a11007988 */ /* 0x0003e80008000006 */
[----:B----4-:R1:W-:Y:S04]  /*33a0*/  STS.U8 [R17+UR6+0x1100], R160 ;  /* 0x001100a011007988 */ /* 0x0103e80008000006 */
[----:B------:R1:W-:Y:S04]  /*33b0*/  STS.U8 [R17+UR6+0x1200], R158 ;  /* 0x0012009e11007988 */ /* 0x0003e80008000006 */
[----:B--2---:R1:W-:Y:S04]  /*33c0*/  STS.U8 [R17+UR6+0x1000], R162 ;  /* 0x001000a211007988 */ /* 0x0043e80008000006 */
[----:B------:R1:W-:Y:S04]  /*33d0*/  STS.U8 [R6+UR6+0x1080], R95 ;  /* 0x0010805f06007988 */ /* 0x0003e80008000006 */
[----:B------:R1:W-:Y:S04]  /*33e0*/  STS.U8 [R6+UR6+0x1180], R93 ;  /* 0x0011805d06007988 */ /* 0x0003e80008000006 */
[----:B------:R1:W-:Y:S04]  /*33f0*/  STS.U8 [R6+UR6+0x1280], R91 ;  /* 0x0012805b06007988 */ /* 0x0003e80008000006 */
[----:B------:R1:W-:Y:S04]  /*3400*/  STS.U8 [R6+UR6+0x1380], R89 ;  /* 0x0013805906007988 */ /* 0x0003e80008000006 */
[----:B------:R1:W-:Y:S04]  /*3410*/  STS.U8 [R6+UR6+0x1480], R23 ;  /* 0x0014801706007988 */ /* 0x0003e80008000006 */
[----:B------:R1:W-:Y:S04]  /*3420*/  STS.U8 [R6+UR6+0x1580], R21 ;  /* 0x0015801506007988 */ /* 0x0003e80008000006 */
[----:B------:R1:W-:Y:S04]  /*3430*/  STS.U8 [R6+UR6+0x1680], R19 ;  /* 0x0016801306007988 */ /* 0x0003e80008000006 */
[----:B------:R1:W-:Y:S01]  /*3440*/  STS.U8 [R6+UR6+0x1780], R97 ;  /* 0x0017806106007988 */ /* 0x0003e20008000006 */
[----:B------:R2:W-:Y:S06]  /*3450*/  MEMBAR.ALL.CTA ;  /* 0x0000000000007992 */ /* 0x0005ec0000008000 */
[----:B--2---:R-:W2:Y:S02]  /*3460*/  FENCE.VIEW.ASYNC.S ;  /* 0x00000000000073c6 */ /* 0x004ea40000000000 */
[----:B--2---:R-:W-:Y:S06]  /*3470*/  BAR.SYNC.DEFER_BLOCKING 0x0 ;  /* 0x0000000000007b1d */ /* 0x004fec0000010000 */
[----:B------:R-:W-:Y:S01]  /*3480*/  UMOV UR12, UR4 ;  /* 0x00000004000c7c82 */ /* 0x000fe20008000000 */
[----:B------:R-:W-:Y:S01]  /*3490*/  UMOV UR13, 0xc0000010 ;  /* 0xc0000010000d7882 */ /* 0x000fe20000000000 */
[----:B------:R-:W-:Y:S01]  /*34a0*/  UMOV UR10, UR14 ;  /* 0x0000000e000a7c82 */ /* 0x000fe20008000000 */
[----:B------:R-:W-:Y:S01]  /*34b0*/  UMOV UR11, UR15 ;  /* 0x0000000f000b7c82 */ /* 0x000fe20008000000 */
[----:B------:R-:W-:-:S06]  /*34c0*/  WARPGROUP.ARRIVE ;  /* 0x00000000000079c5 */ /* 0x000fcc0000000000 */
[----:B------:R-:W-:Y:S04]  /*34d0*/  QGMMA.64x64x32.F32.E5M2.E5M2 R56, gdesc[UR12], R56 ;  /* 0x00e000000c3879f3 */ /* 0x000fe80008703838 */
[----:B------:R-:W-:Y:S01]  /*34e0*/  QGMMA.64x64x32.F32.E5M2.E5M2 R24, gdesc[UR8], R24, gsb0 ;  /* 0x00e00000081879f3 */ /* 0x000fe20008003818 */
[----:B------:R-:W-:Y:S01]  /*34f0*/  IADD3 R142, P1, R142, UR49, RZ ;  /* 0x000000318e8e7c10 */ /* 0x000fe2000ff3e0ff */
[----:B------:R-:W-:-:S03]  /*3500*/  UIADD3 UR7, UR7, -0x1, URZ ;  /* 0xffffffff07077890 */ /* 0x000fc6000fffe03f */
[----:B------:R-:W-:Y:S02]  /*3510*/  IADD3.X R124, R124, UR51, RZ, P1, !PT ;  /* 0x000000337c7c7c10 */ /* 0x000fe40008ffe4ff */
[----:B------:R-:W-:Y:S01]  /*3520*/  IADD3 R122, P1, R122, UR49, RZ ;  /* 0x000000317a7a7c10 */ /* 0x000fe2000ff3e0ff */
[----:B0-----:R-:W-:Y:S01]  /*3530*/  IMAD.U32 R100, RZ, RZ, UR50 ;  /* 0x00000032ff647e24 */ /* 0x001fe2000f8e00ff */
[----:B------:R-:W-:Y:S02]  /*3540*/  IADD3 R10, P0, R10, UR50, RZ ;  /* 0x000000320a0a7c10 */ /* 0x000fe4000ff1e0ff */
[----:B------:R-:W-:Y:S02]  /*3550*/  IADD3 R4, P3, R4, UR49, RZ ;  /* 0x0000003104047c10 */ /* 0x000fe4000ff7e0ff */
[----:B------:R-:W-:Y:S02]  /*3560*/  IADD3 R144, P2, R144, UR49, RZ ;  /* 0x0000003190907c10 */ /* 0x000fe4000ff5e0ff */
[----:B------:R-:W-:-:S02]  /*3570*/  IADD3.X R88, R88, UR51, RZ, P1, !PT ;  /* 0x0000003358587c10 */ /* 0x000fc40008ffe4ff */
[----:B------:R-:W-:Y:S02]  /*3580*/  ISETP.NE.U32.AND P1, PT, RZ, UR7, PT ;  /* 0x00000007ff007c0c */ /* 0x000fe4000bf25070 */
[----:B------:R-:W-:Y:S02]  /*3590*/  LEA.HI.X.SX32 R11, R100, R11, 0x1, P0 ;  /* 0x0000000b640b7211 */ /* 0x000fe400000f0eff */
[----:B------:R-:W-:Y:S02]  /*35a0*/  IADD3.X R132, R132, UR51, RZ, P3, !PT ;  /* 0x0000003384847c10 */ /* 0x000fe40009ffe4ff */
[----:B------:R-:W-:Y:S02]  /*35b0*/  IADD3.X R128, R128, UR51, RZ, P2, !PT ;  /* 0x0000003380807c10 */ /* 0x000fe400097fe4ff */
[----:B------:R-:W-:Y:S02]  /*35c0*/  IADD3 R140, P0, R140, UR49, RZ ;  /* 0x000000318c8c7c10 */ /* 0x000fe4000ff1e0ff */
[----:B------:R-:W-:-:S02]  /*35d0*/  IADD3 R138, P4, R138, UR49, RZ ;  /* 0x000000318a8a7c10 */ /* 0x000fc4000ff9e0ff */
[----:B------:R-:W-:Y:S02]  /*35e0*/  IADD3 R136, P6, R136, UR49, RZ ;  /* 0x0000003188887c10 */ /* 0x000fe4000ffde0ff */
[----:B------:R-:W-:Y:S02]  /*35f0*/  IADD3 R134, P5, R134, UR49, RZ ;  /* 0x0000003186867c10 */ /* 0x000fe4000ffbe0ff */
[----:B------:R-:W-:Y:S02]  /*3600*/  IADD3 R130, P3, R130, UR49, RZ ;  /* 0x0000003182827c10 */ /* 0x000fe4000ff7e0ff */
[----:B------:R-:W-:Y:S02]  /*3610*/  IADD3 R126, P2, R126, UR49, RZ ;  /* 0x000000317e7e7c10 */ /* 0x000fe4000ff5e0ff */
[----:B------:R-:W-:Y:S02]  /*3620*/  IADD3.X R120, R120, UR51, RZ, P0, !PT ;  /* 0x0000003378787c10 */ /* 0x000fe400087fe4ff */
[----:B------:R-:W-:-:S02]  /*3630*/  IADD3.X R116, R116, UR51, RZ, P4, !PT ;  /* 0x0000003374747c10 */ /* 0x000fc4000a7fe4ff */
[----:B------:R-:W-:Y:S02]  /*3640*/  IADD3.X R112, R112, UR51, RZ, P6, !PT ;  /* 0x0000003370707c10 */ /* 0x000fe4000b7fe4ff */
[----:B------:R-:W-:Y:S02]  /*3650*/  IADD3.X R108, R108, UR51, RZ, P5, !PT ;  /* 0x000000336c6c7c10 */ /* 0x000fe4000affe4ff */
        /* <DEDUP_REMOVED lines=13> */
[----:B------:R-:W-:Y:S01]  /*3730*/  IADD3.X R12, R12, UR51, RZ, P2, !PT ;  /* 0x000000330c0c7c10 */ /* 0x000fe200097fe4ff */
[----:B------:R-:W-:Y:S01]  /*3740*/  VIADD R8, R8, 0xffffffe0 ;  /* 0xffffffe008087836 */ /* 0x000fe20000000000 */
[----:B------:R-:W-:Y:S02]  /*3750*/  WARPGROUP.DEPBAR.LE gsb0, 0x0 ;  /* 0x00008000000079c5 */ /* 0x000fe40000010000 */
[----:B-1----:R-:W-:Y:S05]  /*3760*/  @P1 BRA `(.L_x_1) ;  /* 0xffffffe800141947 */ /* 0x002fea000383ffff */
.L_x_0:
[----:B------:R-:W-:Y:S01]  /*3770*/  BAR.SYNC.DEFER_BLOCKING 0x0 ;  /* 0x0000000000007b1d */ /* 0x000fe20000010000 */
[C---:B------:R-:W-:Y:S01]  /*3780*/  IMAD.SHL.U32 R2, R0.reuse, 0x10, RZ ;  /* 0x0000001000027824 */ /* 0x040fe200078e00ff */
[----:B------:R-:W-:Y:S01]  /*3790*/  F2FP.SATFINITE.E5M2.F32.PACK_AB_MERGE_C R58, R59, R58, RZ ;  /* 0x0000003a3b3a723e */ /* 0x000fe200048060ff */
[----:B------:R-:W-:Y:S01]  /*37a0*/  IMAD.SHL.U32 R0, R0, 0x40, RZ ;  /* 0x0000004000007824 */ /* 0x000fe200078e00ff */
[----:B------:R-:W-:Y:S01]  /*37b0*/  F2FP.SATFINITE.E5M2.F32.PACK_AB_MERGE_C R63, R63, R62, RZ ;  /* 0x0000003e3f3f723e */ /* 0x000fe200048060ff */
[C---:B------:R-:W-:Y:S01]  /*37c0*/  VIADD R5, R15.reuse, 0x1 ;  /* 0x000000010f057836 */ /* 0x040fe20000000000 */
[----:B------:R-:W-:Y:S01]  /*37d0*/  LOP3.LUT R2, R2, 0xf0, RZ, 0xc0, !PT ;  /* 0x000000f002027812 */ /* 0x000fe200078ec0ff */
[----:B------:R-:W-:Y:S01]  /*37e0*/  ULDC UR4, c[0x0][0x244] ;  /* 0x0000910000047ab9 */ /* 0x000fe20000000800 */
[----:B------:R-:W-:Y:S01]  /*37f0*/  LOP3.LUT R3, R0, 0x400, RZ, 0xc0, !PT ;  /* 0x0000040000037812 */ /* 0x000fe200078ec0ff */
[----:B------:R-:W-:Y:S01]  /*3800*/  VIADD R0, R15, 0x4 ;  /* 0x000000040f007836 */ /* 0x000fe20000000000 */
[----:B------:R-:W-:Y:S01]  /*3810*/  F2FP.SATFINITE.E5M2.F32.PACK_AB_MERGE_C R56, R57, R56, RZ ;  /* 0x000000383938723e */ /* 0x000fe200048060ff */
[----:B------:R-:W-:Y:S01]  /*3820*/  VIADD R4, R15, 0x2 ;  /* 0x000000020f047836 */ /* 0x000fe20000000000 */
[----:B------:R-:W-:Y:S01]  /*3830*/  IADD3 R3, R3, UR6, R2 ;  /* 0x0000000603037c10 */ /* 0x000fe2000fffe002 */
[----:B------:R-:W-:Y:S01]  /*3840*/  VIADD R2, R15, 0x3 ;  /* 0x000000030f027836 */ /* 0x000fe20000000000 */
[----:B------:R-:W-:Y:S01]  /*3850*/  F2FP.SATFINITE.E5M2.F32.PACK_AB_MERGE_C R61, R61, R60, RZ ;  /* 0x0000003c3d3d723e */ /* 0x000fe200048060ff */
[----:B------:R-:W-:Y:S01]  /*3860*/  VIADD R14, R15, 0x5 ;  /* 0x000000050f0e7836 */ /* 0x000fe20000000000 */
[----:B------:R-:W-:Y:S01]  /*3870*/  F2FP.SATFINITE.E5M2.F32.PACK_AB_MERGE_C R24, R25, R24, RZ ;  /* 0x000000181918723e */ /* 0x000fe200048060ff */
[----:B------:R-:W-:Y:S01]  /*3880*/  IMAD R146, R146, 0x8, R3 ;  /* 0x0000000892927824 */ /* 0x000fe200078e0203 */
[----:B------:R-:W-:-:S02]  /*3890*/  F2FP.SATFINITE.E5M2.F32.PACK_AB_MERGE_C R26, R27, R26, RZ ;  /* 0x0000001a1b1a723e */ /* 0x000fc400048060ff */
[----:B------:R-:W-:Y:S02]  /*38a0*/  F2FP.SATFINITE.E5M2.F32.PACK_AB_MERGE_C R29, R29, R28, RZ ;  /* 0x0000001c1d1d723e */ /* 0x000fe400048060ff */
[----:B------:R-:W-:Y:S02]  /*38b0*/  F2FP.SATFINITE.E5M2.F32.PACK_AB_MERGE_C R31, R31, R30, RZ ;  /* 0x0000001e1f1f723e */ /* 0x000fe400048060ff */
[----:B------:R-:W-:Y:S02]  /*38c0*/  PRMT R57, R58, 0x5410, R63 ;  /* 0x000054103a397816 */ /* 0x000fe4000000003f */
[----:B------:R-:W-:Y:S02]  /*38d0*/  PRMT R56, R56, 0x5410, R61 ;  /* 0x0000541038387816 */ /* 0x000fe4000000003d */
[----:B------:R-:W-:Y:S02]  /*38e0*/  PRMT R58, R24, 0x5410, R29 ;  /* 0x00005410183a7816 */ /* 0x000fe4000000001d */
[----:B------:R-:W-:-:S02]  /*38f0*/  PRMT R59, R26, 0x5410, R31 ;  /* 0x000054101a3b7816 */ /* 0x000fc4000000001f */
[----:B------:R-:W-:Y:S01]  /*3900*/  LEA R3, R17, UR6, 0x4 ;  /* 0x0000000611037c11 */ /* 0x000fe2000f8e20ff */
[----:B------:R-:W-:Y:S01]  /*3910*/  ULDC.64 UR6, c[0x0][0x228] ;  /* 0x00008a0000067ab9 */ /* 0x000fe20000000a00 */
[----:B------:R-:W-:Y:S01]  /*3920*/  F2FP.SATFINITE.E5M2.F32.PACK_AB_MERGE_C R66, R67, R66, RZ ;  /* 0x000000424342723e */ /* 0x000fe200048060ff */
[----:B------:R-:W-:Y:S01]  /*3930*/  STSM.16.M88.4 [R146], R56 ;  /* 0x0000003892007844 */ /* 0x000fe20000000200 */
[----:B------:R-:W-:Y:S02]  /*3940*/  F2FP.SATFINITE.E5M2.F32.PACK_AB_MERGE_C R71, R71, R70, RZ ;  /* 0x000000464747723e */ /* 0x000fe400048060ff */
[----:B------:R-:W-:Y:S01]  /*3950*/  F2FP.SATFINITE.E5M2.F32.PACK_AB_MERGE_C R64, R65, R64, RZ ;  /* 0x000000404140723e */ /* 0x000fe200048060ff */
[----:B------:R-:W-:Y:S01]  /*3960*/  BAR.SYNC.DEFER_BLOCKING 0x0 ;  /* 0x0000000000007b1d */ /* 0x000fe20000010000 */
[----:B------:R-:W-:Y:S02]  /*3970*/  F2FP.SATFINITE.E5M2.F32.PACK_AB_MERGE_C R69, R69, R68, RZ ;  /* 0x000000444545723e */ /* 0x000fe400048060ff */
[----:B------:R-:W-:-:S02]  /*3980*/  F2FP.SATFINITE.E5M2.F32.PACK_AB_MERGE_C R32, R33, R32, RZ ;  /* 0x000000202120723e */ /* 0x000fc400048060ff */
[----:B------:R-:W-:Y:S02]  /*3990*/  F2FP.SATFINITE.E5M2.F32.PACK_AB_MERGE_C R34, R35, R34, RZ ;  /* 0x000000222322723e */ /* 0x000fe400048060ff */
[----:B------:R-:W-:Y:S02]  /*39a0*/  F2FP.SATFINITE.E5M2.F32.PACK_AB_MERGE_C R37, R37, R36, RZ ;  /* 0x000000242525723e */ /* 0x000fe400048060ff */
[----:B------:R-:W-:Y:S02]  /*39b0*/  F2FP.SATFINITE.E5M2.F32.PACK_AB_MERGE_C R39, R39, R38, RZ ;  /* 0x000000262727723e */ /* 0x000fe400048060ff */
[----:B------:R-:W-:Y:S02]  /*39c0*/  PRMT R65, R66, 0x5410, R71 ;  /* 0x0000541042417816 */ /* 0x000fe40000000047 */
[----:B------:R-:W-:Y:S02]  /*39d0*/  PRMT R64, R64, 0x5410, R69 ;  /* 0x0000541040407816 */ /* 0x000fe40000000045 */
[----:B------:R-:W-:-:S02]  /*39e0*/  PRMT R66, R32, 0x5410, R37 ;  /* 0x0000541020427816 */ /* 0x000fc40000000025 */
[----:B------:R-:W-:Y:S02]  /*39f0*/  PRMT R67, R34, 0x5410, R39 ;  /* 0x0000541022437816 */ /* 0x000fe40000000027 */
[----:B------:R-:W-:Y:S02]  /*3a00*/  F2FP.SATFINITE.E5M2.F32.PACK_AB_MERGE_C R74, R75, R74, RZ ;  /* 0x0000004a4b4a723e */ /* 0x000fe400048060ff */
[----:B------:R-:W-:Y:S02]  /*3a10*/  F2FP.SATFINITE.E5M2.F32.PACK_AB_MERGE_C R79, R79, R78, RZ ;  /* 0x0000004e4f4f723e */ /* 0x000fe400048060ff */
[----:B------:R-:W-:Y:S01]  /*3a20*/  F2FP.SATFINITE.E5M2.F32.PACK_AB_MERGE_C R72, R73, R72, RZ ;  /* 0x000000484948723e */ /* 0x000fe200048060ff */
[----:B------:R-:W0:Y:S01]  /*3a30*/  LDS.128 R16, [R3] ;  /* 0x0000000003107984 */ /* 0x000e220000000c00 */
[----:B------:R-:W-:Y:S02]  /*3a40*/  F2FP.SATFINITE.E5M2.F32.PACK_AB_MERGE_C R77, R77, R76, RZ ;  /* 0x0000004c4d4d723e */ /* 0x000fe400048060ff */
[----:B------:R-:W-:Y:S01]  /*3a50*/  F2FP.SATFINITE.E5M2.F32.PACK_AB_MERGE_C R40, R41, R40, RZ ;  /* 0x000000282928723e */ /* 0x000fe200048060ff */
[----:B------:R-:W-:Y:S01]  /*3a60*/  BAR.SYNC.DEFER_BLOCKING 0x0 ;  /* 0x0000000000007b1d */ /* 0x000fe20000010000 */
[----:B------:R-:W-:-:S02]  /*3a70*/  F2FP.SATFINITE.E5M2.F32.PACK_AB_MERGE_C R42, R43, R42, RZ ;  /* 0x0000002a2b2a723e */ /* 0x000fc400048060ff */
[----:B------:R-:W-:Y:S02]  /*3a80*/  F2FP.SATFINITE.E5M2.F32.PACK_AB_MERGE_C R45, R45, R44, RZ ;  /* 0x0000002c2d2d723e */ /* 0x000fe400048060ff */
[----:B------:R-:W-:Y:S02]  /*3a90*/  F2FP.SATFINITE.E5M2.F32.PACK_AB_MERGE_C R47, R47, R46, RZ ;  /* 0x0000002e2f2f723e */ /* 0x000fe400048060ff */
[----:B------:R-:W-:Y:S02]  /*3aa0*/  PRMT R73, R74, 0x5410, R79 ;  /* 0x000054104a497816 */ /* 0x000fe4000000004f */
[----:B------:R-:W-:Y:S02]  /*3ab0*/  PRMT R72, R72, 0x5410, R77 ;  /* 0x0000541048487816 */ /* 0x000fe4000000004d */
[----:B------:R-:W-:Y:S02]  /*3ac0*/  PRMT R74, R40, 0x5410, R45 ;  /* 0x00005410284a7816 */ /* 0x000fe4000000002d */
[----:B------:R-:W-:-:S02]  /*3ad0*/  PRMT R75, R42, 0x5410, R47 ;  /* 0x000054102a4b7816 */ /* 0x000fc4000000002f */
[----:B------:R-:W-:Y:S01]  /*3ae0*/  ISETP.GE.AND P0, PT, R13, UR6, PT ;  /* 0x000000060d007c0c */ /* 0x000fe2000bf06270 */
[----:B------:R-:W-:Y:S01]  /*3af0*/  ULDC UR6, c[0x0][0x248] ;  /* 0x0000920000067ab9 */ /* 0x000fe20000000800 */
[----:B------:R-:W-:Y:S02]  /*3b00*/  F2FP.SATFINITE.E5M2.F32.PACK_AB_MERGE_C R82, R83, R82, RZ ;  /* 0x000000525352723e */ /* 0x000fe400048060ff */
[----:B------:R-:W-:Y:S01]  /*3b10*/  ISETP.LT.AND P4, PT, R0, UR7, !P0 ;  /* 0x0000000700007c0c */ /* 0x000fe2000c781270 */
[----:B------:R-:W-:Y:S01]  /*3b20*/  IMAD R0, R13, UR4, RZ ;  /* 0x000000040d007c24 */ /* 0x000fe2000f8e02ff */
[----:B------:R-:W-:Y:S01]  /*3b30*/  ISETP.LT.AND P2, PT, R5, UR7, !P0 ;  /* 0x0000000705007c0c */ /* 0x000fe2000c741270 */
[----:B------:R-:W-:Y:S01]  /*3b40*/  ULDC.64 UR4, c[0x0][0x220] ;  /* 0x0000880000047ab9 */ /* 0x000fe20000000a00 */
[----:B------:R-:W-:Y:S01]  /*3b50*/  ISETP.LT.AND P5, PT, R2, UR7, !P0 ;  /* 0x0000000702007c0c */ /* 0x000fe2000c7a1270 */
[----:B------:R-:W-:Y:S01]  /*3b60*/  STSM.16.M88.4 [R146], R64 ;  /* 0x0000004092007844 */ /* 0x000fe20000000200 */
[----:B------:R-:W-:Y:S01]  /*3b70*/  IMAD R5, R15, UR6, RZ ;  /* 0x000000060f057c24 */ /* 0x000fe2000f8e02ff */
[----:B------:R-:W-:Y:S01]  /*3b80*/  IADD3 R2, P3, R0, UR4, RZ ;  /* 0x0000000400027c10 */ /* 0x000fe2000ff7e0ff */
[----:B------:R-:W-:Y:S01]  /*3b90*/  BAR.SYNC.DEFER_BLOCKING 0x0 ;  /* 0x0000000000007b1d */ /* 0x000fe20000010000 */
[----:B------:R-:W-:Y:S01]  /*3ba0*/  ISETP.LT.AND P1, PT, R4, UR7, !P0 ;  /* 0x0000000704007c0c */ /* 0x000fe2000c721270 */
[----:B------:R-:W-:Y:S01]  /*3bb0*/  VIADD R23, R5, UR6 ;  /* 0x0000000605177c36 */ /* 0x000fe20008000000 */
[----:B------:R-:W-:-:S02]  /*3bc0*/  LEA.HI.X.SX32 R0, R0, UR5, 0x1, P3 ;  /* 0x0000000500007c11 */ /* 0x000fc400098f0eff */
[----:B------:R-:W-:Y:S02]  /*3bd0*/  IADD3 R12, P6, R5, R2, RZ ;  /* 0x00000002050c7210 */ /* 0x000fe40007fde0ff */
[----:B------:R-:W-:Y:S02]  /*3be0*/  F2FP.SATFINITE.E5M2.F32.PACK_AB_MERGE_C R87, R87, R86, RZ ;  /* 0x000000565757723e */ /* 0x000fe400048060ff */
[----:B------:R-:W-:Y:S02]  /*3bf0*/  LEA.HI.X.SX32 R13, R5, R0, 0x1, P6 ;  /* 0x00000000050d7211 */ /* 0x000fe400030f0eff */
[----:B------:R-:W-:Y:S02]  /*3c00*/  F2FP.SATFINITE.E5M2.F32.PACK_AB_MERGE_C R80, R81, R80, RZ ;  /* 0x000000505150723e */ /* 0x000fe400048060ff */
[----:B------:R-:W-:Y:S02]  /*3c10*/  F2FP.SATFINITE.E5M2.F32.PACK_AB_MERGE_C R85, R85, R84, RZ ;  /* 0x000000545555723e */ /* 0x000fe400048060ff */
[----:B------:R-:W-:-:S02]  /*3c20*/  F2FP.SATFINITE.E5M2.F32.PACK_AB_MERGE_C R48, R49, R48, RZ ;  /* 0x000000303130723e */ /* 0x000fc400048060ff */
[----:B------:R-:W-:Y:S02]  /*3c30*/  F2FP.SATFINITE.E5M2.F32.PACK_AB_MERGE_C R50, R51, R50, RZ ;  /* 0x000000323332723e */ /* 0x000fe400048060ff */
[----:B------:R-:W-:Y:S02]  /*3c40*/  F2FP.SATFINITE.E5M2.F32.PACK_AB_MERGE_C R53, R53, R52, RZ ;  /* 0x000000343535723e */ /* 0x000fe400048060ff */
[----:B------:R-:W-:Y:S02]  /*3c50*/  F2FP.SATFINITE.E5M2.F32.PACK_AB_MERGE_C R55, R55, R54, RZ ;  /* 0x000000363737723e */ /* 0x000fe400048060ff */
[----:B------:R-:W-:Y:S01]  /*3c60*/  PRMT R81, R82, 0x5410, R87 ;  /* 0x0000541052517816 */ /* 0x000fe20000000057 */
[----:B------:R-:W1:Y:S01]  /*3c70*/  LDS.128 R8, [R3] ;  /* 0x0000000003087984 */ /* 0x000e620000000c00 */
[----:B------:R-:W-:Y:S02]  /*3c80*/  PRMT R80, R80, 0x5410, R85 ;  /* 0x0000541050507816 */ /* 0x000fe40000000055 */
[----:B------:R-:W-:Y:S01]  /*3c90*/  PRMT R82, R48, 0x5410, R53 ;  /* 0x0000541030527816 */ /* 0x000fe20000000035 */
[----:B------:R-:W-:Y:S01]  /*3ca0*/  BAR.SYNC.DEFER_BLOCKING 0x0 ;  /* 0x0000000000007b1d */ /* 0x000fe20000010000 */
[----:B------:R-:W-:-:S02]  /*3cb0*/  PRMT R83, R50, 0x5410, R55 ;  /* 0x0000541032537816 */ /* 0x000fc40000000037 */
[----:B------:R-:W-:Y:S02]  /*3cc0*/  IADD3 R20, P6, R23, R2, RZ ;  /* 0x0000000217147210 */ /* 0x000fe40007fde0ff */
[----:B------:R-:W-:Y:S02]  /*3cd0*/  ISETP.LT.AND P3, PT, R15, UR7, !P0 ;  /* 0x000000070f007c0c */ /* 0x000fe4000c761270 */
[C---:B------:R-:W-:Y:S01]  /*3ce0*/  LEA.HI.X.SX32 R21, R23.reuse, R0, 0x1, P6 ;  /* 0x0000000017157211 */ /* 0x040fe200030f0eff */
[----:B------:R-:W-:Y:S01]  /*3cf0*/  VIADD R23, R23, UR6 ;  /* 0x0000000617177c36 */ /* 0x000fe20008000000 */
[C---:B0-----:R-:W-:Y:S02]  /*3d00*/  PRMT R27, R16.reuse, 0x7770, RZ ;  /* 0x00007770101b7816 */ /* 0x041fe400000000ff */
[----:B------:R-:W-:Y:S01]  /*3d10*/  PRMT R29, R16, 0x7771, RZ ;  /* 0x00007771101d7816 */ /* 0x000fe200000000ff */
[C---:B------:R-:W-:Y:S01]  /*3d20*/  VIADD R25, R23.reuse, UR6 ;  /* 0x0000000617197c36 */ /* 0x040fe20008000000 */
[----:B------:R-:W-:-:S02]  /*3d30*/  IADD3 R22, P6, R23, R2, RZ ;  /* 0x0000000217167210 */ /* 0x000fc40007fde0ff */
[----:B------:R-:W-:Y:S02]  /*3d40*/  PRMT R33, R17, 0x7770, RZ ;  /* 0x0000777011217816 */ /* 0x000fe400000000ff */
[----:B------:R-:W-:Y:S02]  /*3d50*/  LEA.HI.X.SX32 R23, R23, R0, 0x1, P6 ;  /* 0x0000000017177211 */ /* 0x000fe400030f0eff */
[----:B------:R-:W-:Y:S02]  /*3d60*/  PRMT R31, R17, 0x7771, RZ ;  /* 0x00007771111f7816 */ /* 0x000fe400000000ff */
[----:B------:R-:W-:Y:S01]  /*3d70*/  PRMT R35, R18, 0x7771, RZ ;  /* 0x0000777112237816 */ /* 0x000fe200000000ff */
[----:B------:R-:W-:Y:S01]  /*3d80*/  STSM.16.M88.4 [R146], R72 ;  /* 0x0000004892007844 */ /* 0x000fe20000000200 */
[----:B------:R-:W-:Y:S06]  /*3d90*/  BAR.SYNC.DEFER_BLOCKING 0x0 ;  /* 0x0000000000007b1d */ /* 0x000fec0000010000 */
[----:B------:R-:W0:Y:S02]  /*3da0*/  LDS.128 R4, [R3] ;  /* 0x0000000003047984 */ /* 0x000e240000000c00 */
[----:B------:R-:W-:Y:S06]  /*3db0*/  BAR.SYNC.DEFER_BLOCKING 0x0 ;  /* 0x0000000000007b1d */ /* 0x000fec0000010000 */
[----:B------:R-:W-:Y:S02]  /*3dc0*/  STSM.16.M88.4 [R146], R80 ;  /* 0x0000005092007844 */ /* 0x000fe40000000200 */
[----:B------:R-:W-:Y:S06]  /*3dd0*/  BAR.SYNC.DEFER_BLOCKING 0x0 ;  /* 0x0000000000007b1d */ /* 0x000fec0000010000 */
[----:B------:R2:W-:Y:S01]  /*3de0*/  @P3 STG.E.U8 desc[UR16][R12.64], R27 ;  /* 0x0000001b0c003986 */ /* 0x0005e2000c101110 */
[----:B------:R-:W-:Y:S01]  /*3df0*/  ISETP.LT.AND P3, PT, R14, UR7, !P0 ;  /* 0x000000070e007c0c */ /* 0x000fe2000c761270 */
[----:B------:R-:W-:-:S02]  /*3e00*/  VIADD R14, R15, 0x6 ;  /* 0x000000060f0e7836 */ /* 0x000fc40000000000 */
[----:B------:R3:W-:Y:S03]  /*3e10*/  @P2 STG.E.U8 desc[UR16][R20.64], R29 ;  /* 0x0000001d14002986 */ /* 0x0007e6000c101110 */
[----:B------:R-:W-:Y:S01]  /*3e20*/  ISETP.LT.AND P2, PT, R14, UR7, !P0 ;  /* 0x000000070e007c0c */ /* 0x000fe2000c741270 */
[----:B------:R4:W-:Y:S01]  /*3e30*/  @P1 STG.E.U8 desc[UR16][R22.64], R33 ;  /* 0x0000002116001986 */ /* 0x0009e2000c101110 */
[----:B------:R-:W-:Y:S01]  /*3e40*/  VIADD R14, R15, 0x7 ;  /* 0x000000070f0e7836 */ /* 0x000fe20000000000 */
[C---:B--2---:R-:W-:Y:S01]  /*3e50*/  IADD3 R12, P6, R25.reuse, R2, RZ ;  /* 0x00000002190c7210 */ /* 0x044fe20007fde0ff */
[----:B------:R-:W-:-:S03]  /*3e60*/  VIADD R27, R25, UR6 ;  /* 0x00000006191b7c36 */ /* 0x000fc60008000000 */
[----:B------:R-:W-:Y:S01]  /*3e70*/  ISETP.LT.AND P1, PT, R14, UR7, !P0 ;  /* 0x000000070e007c0c */ /* 0x000fe2000c721270 */
[----:B------:R-:W-:Y:S01]  /*3e80*/  VIADD R14, R15, 0x8 ;  /* 0x000000080f0e7836 */ /* 0x000fe20000000000 */
[----:B------:R-:W-:Y:S01]  /*3e90*/  LEA.HI.X.SX32 R13, R25, R0, 0x1, P6 ;  /* 0x00000000190d7211 */ /* 0x000fe200030f0eff */
[C---:B---3--:R-:W-:Y:S01]  /*3ea0*/  VIADD R29, R27.reuse, UR6 ;  /* 0x000000061b1d7c36 */ /* 0x048fe20008000000 */
[----:B------:R-:W-:Y:S02]  /*3eb0*/  IADD3 R20, P6, R27, R2, RZ ;  /* 0x000000021b147210 */ /* 0x000fe40007fde0ff */
[----:B----4-:R-:W-:Y:S01]  /*3ec0*/  PRMT R33, R19, 0x7771, RZ ;  /* 0x0000777113217816 */ /* 0x010fe200000000ff */
[----:B------:R2:W-:Y:S01]  /*3ed0*/  @P5 STG.E.U8 desc[UR16][R12.64], R31 ;  /* 0x0000001f0c005986 */ /* 0x0005e2000c101110 */
[----:B------:R-:W-:Y:S02]  /*3ee0*/  LEA.HI.X.SX32 R21, R27, R0, 0x1, P6 ;  /* 0x000000001b157211 */ /* 0x000fe400030f0eff */
[----:B------:R-:W-:-:S02]  /*3ef0*/  IADD3 R24, P6, R29, R2, RZ ;  /* 0x000000021d187210 */ /* 0x000fc40007fde0ff */
[----:B------:R-:W-:Y:S02]  /*3f00*/  PRMT R27, R18, 0x7770, RZ ;  /* 0x00007770121b7816 */ /* 0x000fe400000000ff */
[C---:B------:R-:W-:Y:S01]  /*3f10*/  LEA.HI.X.SX32 R25, R29.reuse, R0, 0x1, P6 ;  /* 0x000000001d197211 */ /* 0x040fe200030f0eff */
[----:B------:R-:W-:Y:S01]  /*3f20*/  VIADD R29, R29, UR6 ;  /* 0x000000061d1d7c36 */ /* 0x000fe20008000000 */
[----:B------:R-:W-:Y:S01]  /*3f30*/  ISETP.LT.AND P5, PT, R14, UR7, !P0 ;  /* 0x000000070e007c0c */ /* 0x000fe2000c7a1270 */
[----:B------:R3:W-:Y:S01]  /*3f40*/  @P4 STG.E.U8 desc[UR16][R20.64], R27 ;  /* 0x0000001b14004986 */ /* 0x0007e2000c101110 */
[----:B------:R-:W-:Y:S01]  /*3f50*/  VIADD R14, R15, 0x9 ;  /* 0x000000090f0e7836 */ /* 0x000fe20000000000 */
[----:B--2---:R-:W-:Y:S01]  /*3f60*/  PRMT R31, R19, 0x7770, RZ ;  /* 0x00007770131f7816 */ /* 0x004fe200000000ff */
[----:B------:R-:W-:Y:S01]  /*3f70*/  VIADD R13, R15, 0xa ;  /* 0x0000000a0f0d7836 */ /* 0x000fe20000000000 */
[C---:B------:R-:W-:Y:S01]  /*3f80*/  IADD3 R12, P6, R29.reuse, R2, RZ ;  /* 0x000000021d0c7210 */ /* 0x040fe20007fde0ff */
[----:B------:R-:W-:Y:S01]  /*3f90*/  VIADD R23, R29, UR6 ;  /* 0x000000061d177c36 */ /* 0x000fe20008000000 */
[----:B------:R2:W-:Y:S01]  /*3fa0*/  @P3 STG.E.U8 desc[UR16][R24.64], R35 ;  /* 0x0000002318003986 */ /* 0x0005e2000c101110 */
[----:B------:R-:W-:Y:S01]  /*3fb0*/  ISETP.LT.AND P4, PT, R14, UR7, !P0 ;  /* 0x000000070e007c0c */ /* 0x000fe2000c781270 */
[----:B------:R-:W-:Y:S01]  /*3fc0*/  VIADD R14, R15, 0xb ;  /* 0x0000000b0f0e7836 */ /* 0x000fe20000000000 */
[----:B------:R-:W-:-:S02]  /*3fd0*/  ISETP.LT.AND P3, PT, R13, UR7, !P0 ;  /* 0x000000070d007c0c */ /* 0x000fc4000c761270 */
[----:B------:R-:W-:Y:S01]  /*3fe0*/  LEA.HI.X.SX32 R13, R29, R0, 0x1, P6 ;  /* 0x000000001d0d7211 */ /* 0x000fe200030f0eff */
[C---:B---3--:R-:W-:Y:S01]  /*3ff0*/  VIADD R27, R23.reuse, UR6 ;  /* 0x00000006171b7c36 */ /* 0x048fe20008000000 */
[----:B------:R-:W-:-:S03]  /*4000*/  IADD3 R20, P6, R23, R2, RZ ;  /* 0x0000000217147210 */ /* 0x000fc60007fde0ff */
[----:B------:R-:W-:Y:S01]  /*4010*/  VIADD R29, R27, UR6 ;  /* 0x000000061b1d7c36 */ /* 0x000fe20008000000 */
[----:B------:R-:W-:Y:S01]  /*4020*/  LEA.HI.X.SX32 R21, R23, R0, 0x1, P6 ;  /* 0x0000000017157211 */ /* 0x000fe200030f0eff */
[----:B------:R3:W-:Y:S01]  /*4030*/  @P2 STG.E.U8 desc[UR16][R12.64], R31 ;  /* 0x0000001f0c002986 */ /* 0x0007e2000c101110 */
[C---:B------:R-:W-:Y:S02]  /*4040*/  IADD3 R22, P6, R27.reuse, R2, RZ ;  /* 0x000000021b167210 */ /* 0x040fe40007fde0ff */
[----:B------:R-:W-:Y:S01]  /*4050*/  ISETP.LT.AND P2, PT, R14, UR7, !P0 ;  /* 0x000000070e007c0c */ /* 0x000fe2000c741270 */
[----:B------:R4:W-:Y:S01]  /*4060*/  @P1 STG.E.U8 desc[UR16][R20.64], R33 ;  /* 0x0000002114001986 */ /* 0x0009e2000c101110 */
[----:B------:R-:W-:Y:S01]  /*4070*/  LEA.HI.X.SX32 R23, R27, R0, 0x1, P6 ;  /* 0x000000001b177211 */ /* 0x000fe200030f0eff */
[----:B------:R-:W-:Y:S01]  /*4080*/  VIADD R14, R15, 0xc ;  /* 0x0000000c0f0e7836 */ /* 0x000fe20000000000 */
[----:B--2---:R-:W-:Y:S02]  /*4090*/  IADD3 R24, P6, R29, R2, RZ ;  /* 0x000000021d187210 */ /* 0x004fe40007fde0ff */
[----:B------:R-:W-:-:S02]  /*40a0*/  PRMT R27, R16, 0x7772, RZ ;  /* 0x00007772101b7816 */ /* 0x000fc400000000ff */
[C---:B------:R-:W-:Y:S01]  /*40b0*/  LEA.HI.X.SX32 R25, R29.reuse, R0, 0x1, P6 ;  /* 0x000000001d197211 */ /* 0x040fe200030f0eff */
[----:B------:R-:W-:Y:S01]  /*40c0*/  VIADD R29, R29, UR6 ;  /* 0x000000061d1d7c36 */ /* 0x000fe20008000000 */
[----:B---3--:R-:W-:Y:S01]  /*40d0*/  PRMT R31, R16, 0x7773, RZ ;  /* 0x00007773101f7816 */ /* 0x008fe200000000ff */
[----:B------:R-:W-:Y:S01]  /*40e0*/  VIADD R13, R15, 0xe ;  /* 0x0000000e0f0d7836 */ /* 0x000fe20000000000 */
[----:B------:R2:W-:Y:S01]  /*40f0*/  @P5 STG.E.U8 desc[UR16][R22.64], R27 ;  /* 0x0000001b16005986 */ /* 0x0005e2000c101110 */
[C---:B----4-:R-:W-:Y:S01]  /*4100*/  VIADD R21, R29.reuse, UR6 ;  /* 0x000000061d157c36 */ /* 0x050fe20008000000 */
[----:B------:R-:W-:Y:S02]  /*4110*/  IADD3 R12, P6, R29, R2, RZ ;  /* 0x000000021d0c7210 */ /* 0x000fe40007fde0ff */
[----:B------:R3:W-:Y:S01]  /*4120*/  @P4 STG.E.U8 desc[UR16][R24.64], R31 ;  /* 0x0000001f18004986 */ /* 0x0007e2000c101110 */
[----:B------:R-:W-:Y:S02]  /*4130*/  ISETP.LT.AND P4, PT, R13, UR7, !P0 ;  /* 0x000000070d007c0c */ /* 0x000fe4000c781270 */
[----:B------:R-:W-:-:S02]  /*4140*/  LEA.HI.X.SX32 R13, R29, R0, 0x1, P6 ;  /* 0x000000001d0d7211 */ /* 0x000fc400030f0eff */
[C---:B------:R-:W-:Y:S02]  /*4150*/  IADD3 R16, P6, R21.reuse, R2, RZ ;  /* 0x0000000215107210 */ /* 0x040fe40007fde0ff */
[----:B------:R-:W-:Y:S01]  /*4160*/  ISETP.LT.AND P1, PT, R14, UR7, !P0 ;  /* 0x000000070e007c0c */ /* 0x000fe2000c721270 */
[----:B--2---:R-:W-:Y:S01]  /*4170*/  VIADD R23, R21, UR6 ;  /* 0x0000000615177c36 */ /* 0x004fe20008000000 */
[----:B------:R-:W-:Y:S01]  /*4180*/  PRMT R29, R17, 0x7772, RZ ;  /* 0x00007772111d7816 */ /* 0x000fe200000000ff */
[----:B------:R-:W-:Y:S01]  /*4190*/  VIADD R14, R15, 0xd ;  /* 0x0000000d0f0e7836 */ /* 0x000fe20000000000 */
[----:B------:R-:W-:Y:S01]  /*41a0*/  PRMT R27, R17, 0x7773, RZ ;  /* 0x00007773111b7816 */ /* 0x000fe200000000ff */
[----:B---3--:R-:W-:Y:S01]  /*41b0*/  VIADD R25, R23, UR6 ;  /* 0x0000000617197c36 */ /* 0x008fe20008000000 */
[----:B------:R-:W-:Y:S01]  /*41c0*/  LEA.HI.X.SX32 R17, R21, R0, 0x1, P6 ;  /* 0x0000000015117211 */ /* 0x000fe200030f0eff */
[----:B------:R2:W-:Y:S01]  /*41d0*/  @P3 STG.E.U8 desc[UR16][R12.64], R29 ;  /* 0x0000001d0c003986 */ /* 0x0005e2000c101110 */
[----:B------:R-:W-:-:S02]  /*41e0*/  IADD3 R20, P6, R23, R2, RZ ;  /* 0x0000000217147210 */ /* 0x000fc40007fde0ff */
[----:B------:R-:W-:Y:S01]  /*41f0*/  ISETP.LT.AND P5, PT, R14, UR7, !P0 ;  /* 0x000000070e007c0c */ /* 0x000fe2000c7a1270 */
[----:B------:R-:W-:Y:S01]  /*4200*/  VIADD R14, R15, 0xf ;  /* 0x0000000f0f0e7836 */ /* 0x000fe20000000000 */
[----:B------:R-:W-:Y:S01]  /*4210*/  LEA.HI.X.SX32 R21, R23, R0, 0x1, P6 ;  /* 0x0000000017157211 */ /* 0x000fe200030f0eff */
[----:B------:R3:W-:Y:S01]  /*4220*/  @P2 STG.E.U8 desc[UR16][R16.64], R27 ;  /* 0x0000001b10002986 */ /* 0x0007e2000c101110 */
[C---:B------:R-:W-:Y:S02]  /*4230*/  IADD3 R22, P6, R25.reuse, R2, RZ ;  /* 0x0000000219167210 */ /* 0x040fe40007fde0ff */
[C---:B------:R-:W-:Y:S02]  /*4240*/  PRMT R31, R18.reuse, 0x7772, RZ ;  /* 0x00007772121f7816 */ /* 0x040fe400000000ff */
[C---:B------:R-:W-:Y:S01]  /*4250*/  LEA.HI.X.SX32 R23, R25.reuse, R0, 0x1, P6 ;  /* 0x0000000019177211 */ /* 0x040fe200030f0eff */
[----:B------:R-:W-:Y:S01]  /*4260*/  VIADD R25, R25, UR6 ;  /* 0x0000000619197c36 */ /* 0x000fe20008000000 */
[----:B--2---:R-:W-:Y:S01]  /*4270*/  PRMT R29, R18, 0x7773, RZ ;  /* 0x00007773121d7816 */ /* 0x004fe200000000ff */
[C---:B------:R-:W-:Y:S01]  /*4280*/  VIADD R13, R15.reuse, 0x12 ;  /* 0x000000120f0d7836 */ /* 0x040fe20000000000 */
[----:B------:R-:W-:Y:S01]  /*4290*/  @P1 STG.E.U8 desc[UR16][R20.64], R31 ;  /* 0x0000001f14001986 */ /* 0x000fe2000c101110 */
[----:B------:R-:W-:Y:S01]  /*42a0*/  ISETP.LT.AND P3, PT, R14, UR7, !P0 ;  /* 0x000000070e007c0c */ /* 0x000fe2000c761270 */
[----:B------:R-:W-:Y:S01]  /*42b0*/  VIADD R14, R15, 0x10 ;  /* 0x000000100f0e7836 */ /* 0x000fe20000000000 */
[C---:B------:R-:W-:Y:S01]  /*42c0*/  IADD3 R12, P6, R25.reuse, R2, RZ ;  /* 0x00000002190c7210 */ /* 0x040fe20007fde0ff */
[----:B---3--:R-:W-:Y:S01]  /*42d0*/  VIADD R17, R25, UR6 ;  /* 0x0000000619117c36 */ /* 0x008fe20008000000 */
[----:B------:R2:W-:Y:S01]  /*42e0*/  @P5 STG.E.U8 desc[UR16][R22.64], R29 ;  /* 0x0000001d16005986 */ /* 0x0005e2000c101110 */
[----:B------:R-:W-:-:S02]  /*42f0*/  ISETP.LT.AND P5, PT, R13, UR7, !P0 ;  /* 0x000000070d007c0c */ /* 0x000fc4000c7a1270 */
[----:B------:R-:W-:Y:S02]  /*4300*/  LEA.HI.X.SX32 R13, R25, R0, 0x1, P6 ;  /* 0x00000000190d7211 */ /* 0x000fe400030f0eff */
[C---:B------:R-:W-:Y:S02]  /*4310*/  PRMT R27, R19.reuse, 0x7773, RZ ;  /* 0x00007773131b7816 */ /* 0x040fe400000000ff */
[----:B------:R-:W-:Y:S01]  /*4320*/  PRMT R25, R19, 0x7772, RZ ;  /* 0x0000777213197816 */ /* 0x000fe200000000ff */
[C---:B------:R-:W-:Y:S01]  /*4330*/  VIADD R19, R17.reuse, UR6 ;  /* 0x0000000611137c36 */ /* 0x040fe20008000000 */
[----:B------:R-:W-:Y:S02]  /*4340*/  IADD3 R16, P6, R17, R2, RZ ;  /* 0x0000000211107210 */ /* 0x000fe40007fde0ff */
[----:B------:R-:W-:Y:S01]  /*4350*/  ISETP.LT.AND P2, PT, R14, UR7, !P0 ;  /* 0x000000070e007c0c */ /* 0x000fe2000c741270 */
[----:B------:R-:W-:Y:S01]  /*4360*/  VIADD R14, R15, 0x11 ;  /* 0x000000110f0e7836 */ /* 0x000fe20000000000 */
[----:B------:R-:W-:Y:S01]  /*4370*/  LEA.HI.X.SX32 R17, R17, R0, 0x1, P6 ;  /* 0x0000000011117211 */ /* 0x000fe200030f0eff */
[C---:B--2---:R-:W-:Y:S01]  /*4380*/  VIADD R23, R19.reuse, UR6 ;  /* 0x0000000613177c36 */ /* 0x044fe20008000000 */
[----:B------:R-:W-:Y:S01]  /*4390*/  IADD3 R18, P6, R19, R2, RZ ;  /* 0x0000000213127210 */ /* 0x000fe20007fde0ff */
[----:B------:R2:W-:Y:S01]  /*43a0*/  @P4 STG.E.U8 desc[UR16][R12.64], R25 ;  /* 0x000000190c004986 */ /* 0x0005e2000c101110 */
[----:B------:R-:W-:Y:S01]  /*43b0*/  ISETP.LT.AND P1, PT, R14, UR7, !P0 ;  /* 0x000000070e007c0c */ /* 0x000fe2000c721270 */
[----:B------:R-:W-:Y:S01]  /*43c0*/  VIADD R14, R15, 0x13 ;  /* 0x000000130f0e7836 */ /* 0x000fe20000000000 */
[----:B------:R-:W-:Y:S01]  /*43d0*/  LEA.HI.X.SX32 R19, R19, R0, 0x1, P6 ;  /* 0x0000000013137211 */ /* 0x000fe200030f0eff */
[----:B------:R3:W-:Y:S01]  /*43e0*/  @P3 STG.E.U8 desc[UR16][R16.64], R27 ;  /* 0x0000001b10003986 */ /* 0x0007e2000c101110 */
[----:B------:R-:W-:-:S02]  /*43f0*/  IADD3 R20, P6, R23, R2, RZ ;  /* 0x0000000217147210 */ /* 0x000fc40007fde0ff */
[C---:B-1----:R-:W-:Y:S02]  /*4400*/  PRMT R29, R8.reuse, 0x7770, RZ ;  /* 0x00007770081d7816 */ /* 0x042fe400000000ff */
[C---:B------:R-:W-:Y:S01]  /*4410*/  LEA.HI.X.SX32 R21, R23.reuse, R0, 0x1, P6 ;  /* 0x0000000017157211 */ /* 0x040fe200030f0eff */
[----:B------:R-:W-:Y:S01]  /*4420*/  VIADD R23, R23, UR6 ;  /* 0x0000000617177c36 */ /* 0x000fe20008000000 */
[----:B------:R-:W-:Y:S01]  /*4430*/  PRMT R31, R8, 0x7771, RZ ;  /* 0x00007771081f7816 */ /* 0x000fe200000000ff */
[C---:B--2---:R-:W-:Y:S01]  /*4440*/  VIADD R13, R15.reuse, 0x16 ;  /* 0x000000160f0d7836 */ /* 0x044fe20000000000 */
[----:B------:R1:W-:Y:S01]  /*4450*/  @P2 STG.E.U8 desc[UR16][R18.64], R29 ;  /* 0x0000001d12002986 */ /* 0x0003e2000c101110 */
[----:B------:R-:W-:Y:S01]  /*4460*/  ISETP.LT.AND P4, PT, R14, UR7, !P0 ;  /* 0x000000070e007c0c */ /* 0x000fe2000c781270 */
[----:B------:R-:W-:Y:S01]  /*4470*/  VIADD R14, R15, 0x14 ;  /* 0x000000140f0e7836 */ /* 0x000fe20000000000 */
[C---:B------:R-:W-:Y:S01]  /*4480*/  IADD3 R12, P6, R23.reuse, R2, RZ ;  /* 0x00000002170c7210 */ /* 0x040fe20007fde0ff */
[----:B---3--:R-:W-:Y:S01]  /*4490*/  VIADD R17, R23, UR6 ;  /* 0x0000000617117c36 */ /* 0x008fe20008000000 */
[----:B------:R2:W-:Y:S01]  /*44a0*/  @P1 STG.E.U8 desc[UR16][R20.64], R31 ;  /* 0x0000001f14001986 */ /* 0x0005e2000c101110 */
[----:B------:R-:W-:-:S02]  /*44b0*/  ISETP.LT.AND P1, PT, R13, UR7, !P0 ;  /* 0x000000070d007c0c */ /* 0x000fc4000c721270 */
[----:B------:R-:W-:Y:S02]  /*44c0*/  LEA.HI.X.SX32 R13, R23, R0, 0x1, P6 ;  /* 0x00000000170d7211 */ /* 0x000fe400030f0eff */
[C---:B------:R-:W-:Y:S01]  /*44d0*/  IADD3 R16, P6, R17.reuse, R2, RZ ;  /* 0x0000000211107210 */ /* 0x040fe20007fde0ff */
[----:B-1----:R-:W-:Y:S01]  /*44e0*/  VIADD R19, R17, UR6 ;  /* 0x0000000611137c36 */ /* 0x002fe20008000000 */
[----:B------:R-:W-:Y:S01]  /*44f0*/  ISETP.LT.AND P3, PT, R14, UR7, !P0 ;  /* 0x000000070e007c0c */ /* 0x000fe2000c761270 */
[----:B------:R-:W-:Y:S01]  /*4500*/  VIADD R14, R15, 0x15 ;  /* 0x000000150f0e7836 */ /* 0x000fe20000000000 */
[----:B------:R-:W-:Y:S01]  /*4510*/  LEA.HI.X.SX32 R17, R17, R0, 0x1, P6 ;  /* 0x0000000011117211 */ /* 0x000fe200030f0eff */
[C---:B------:R-:W-:Y:S01]  /*4520*/  VIADD R23, R19.reuse, UR6 ;  /* 0x0000000613177c36 */ /* 0x040fe20008000000 */
[----:B------:R-:W-:Y:S02]  /*4530*/  IADD3 R18, P6, R19, R2, RZ ;  /* 0x0000000213127210 */ /* 0x000fe40007fde0ff */
[----:B------:R-:W-:Y:S01]  /*4540*/  ISETP.LT.AND P2, PT, R14, UR7, !P0 ;  /* 0x000000070e007c0c */ /* 0x000fe2000c741270 */
[----:B------:R-:W-:Y:S01]  /*4550*/  VIADD R14, R15, 0x17 ;  /* 0x000000170f0e7836 */ /* 0x000fe20000000000 */
[----:B------:R-:W-:-:S02]  /*4560*/  LEA.HI.X.SX32 R19, R19, R0, 0x1, P6 ;  /* 0x0000000013137211 */ /* 0x000fc400030f0eff */
[----:B--2---:R-:W-:Y:S02]  /*4570*/  IADD3 R20, P6, R23, R2, RZ ;  /* 0x0000000217147210 */ /* 0x004fe40007fde0ff */
[C---:B------:R-:W-:Y:S02]  /*4580*/  PRMT R25, R9.reuse, 0x7770, RZ ;  /* 0x0000777009197816 */ /* 0x040fe400000000ff */
[----:B------:R-:W-:Y:S02]  /*4590*/  PRMT R29, R9, 0x7771, RZ ;  /* 0x00007771091d7816 */ /* 0x000fe400000000ff */
[C---:B------:R-:W-:Y:S01]  /*45a0*/  LEA.HI.X.SX32 R21, R23.reuse, R0, 0x1, P6 ;  /* 0x0000000017157211 */ /* 0x040fe200030f0eff */
[----:B------:R-:W-:Y:S01]  /*45b0*/  VIADD R23, R23, UR6 ;  /* 0x0000000617177c36 */ /* 0x000fe20008000000 */
[----:B------:R1:W-:Y:S01]  /*45c0*/  @P5 STG.E.U8 desc[UR16][R12.64], R25 ;  /* 0x000000190c005986 */ /* 0x0003e2000c101110 */
[----:B------:R-:W-:Y:S02]  /*45d0*/  PRMT R27, R10, 0x7770, RZ ;  /* 0x000077700a1b7816 */ /* 0x000fe400000000ff */
[----:B------:R-:W-:Y:S01]  /*45e0*/  ISETP.LT.AND P5, PT, R14, UR7, !P0 ;  /* 0x000000070e007c0c */ /* 0x000fe2000c7a1270 */
[----:B------:R2:W-:Y:S01]  /*45f0*/  @P4 STG.E.U8 desc[UR16][R16.64], R29 ;  /* 0x0000001d10004986 */ /* 0x0005e2000c101110 */
[----:B------:R-:W-:-:S03]  /*4600*/  VIADD R14, R15, 0x18 ;  /* 0x000000180f0e7836 */ /* 0x000fc60000000000 */
[----:B------:R3:W-:Y:S02]  /*4610*/  @P3 STG.E.U8 desc[UR16][R18.64], R27 ;  /* 0x0000001b12003986 */ /* 0x0007e4000c101110 */
[----:B------:R-:W-:Y:S01]  /*4620*/  ISETP.LT.AND P4, PT, R14, UR7, !P0 ;  /* 0x000000070e007c0c */ /* 0x000fe2000c781270 */
[C---:B------:R-:W-:Y:S01]  /*4630*/  VIADD R14, R15.reuse, 0x19 ;  /* 0x000000190f0e7836 */ /* 0x040fe20000000000 */
[----:B-1----:R-:W-:Y:S01]  /*4640*/  PRMT R25, R10, 0x7771, RZ ;  /* 0x000077710a197816 */ /* 0x002fe200000000ff */
[----:B------:R-:W-:Y:S01]  /*4650*/  VIADD R13, R15, 0x1a ;  /* 0x0000001a0f0d7836 */ /* 0x000fe20000000000 */
[C---:B------:R-:W-:Y:S01]  /*4660*/  IADD3 R12, P6, R23.reuse, R2, RZ ;  /* 0x00000002170c7210 */ /* 0x040fe20007fde0ff */
[----:B--2---:R-:W-:Y:S02]  /*4670*/  VIADD R17, R23, UR6 ;  /* 0x0000000617117c36 */ /* 0x004fe40008000000 */
[----:B------:R1:W-:Y:S01]  /*4680*/  @P2 STG.E.U8 desc[UR16][R20.64], R25 ;  /* 0x0000001914002986 */ /* 0x0003e2000c101110 */
[----:B------:R-:W-:-:S02]  /*4690*/  ISETP.LT.AND P2, PT, R13, UR7, !P0 ;  /* 0x000000070d007c0c */ /* 0x000fc4000c741270 */
[----:B------:R-:W-:Y:S01]  /*46a0*/  LEA.HI.X.SX32 R13, R23, R0, 0x1, P6 ;  /* 0x00000000170d7211 */ /* 0x000fe200030f0eff */
[C---:B---3--:R-:W-:Y:S01]  /*46b0*/  VIADD R19, R17.reuse, UR6 ;  /* 0x0000000611137c36 */ /* 0x048fe20008000000 */
[----:B------:R-:W-:Y:S02]  /*46c0*/  IADD3 R16, P6, R17, R2, RZ ;  /* 0x0000000211107210 */ /* 0x000fe40007fde0ff */
[----:B------:R-:W-:Y:S01]  /*46d0*/  ISETP.LT.AND P3, PT, R14, UR7, !P0 ;  /* 0x000000070e007c0c */ /* 0x000fe2000c761270 */
[----:B------:R-:W-:Y:S01]  /*46e0*/  VIADD R23, R19, UR6 ;  /* 0x0000000613177c36 */ /* 0x000fe20008000000 */
[----:B------:R-:W-:Y:S01]  /*46f0*/  LEA.HI.X.SX32 R17, R17, R0, 0x1, P6 ;  /* 0x0000000011117211 */ /* 0x000fe200030f0eff */
[----:B------:R-:W-:Y:S01]  /*4700*/  VIADD R14, R15, 0x1b ;  /* 0x0000001b0f0e7836 */ /* 0x000fe20000000000 */
[----:B------:R-:W-:Y:S02]  /*4710*/  IADD3 R18, P6, R19, R2, RZ ;  /* 0x0000000213127210 */ /* 0x000fe40007fde0ff */
[----:B------:R-:W-:-:S02]  /*4720*/  PRMT R27, R11, 0x7770, RZ ;  /* 0x000077700b1b7816 */ /* 0x000fc400000000ff */
[----:B------:R-:W-:Y:S02]  /*4730*/  LEA.HI.X.SX32 R19, R19, R0, 0x1, P6 ;  /* 0x0000000013137211 */ /* 0x000fe400030f0eff */
[----:B-1----:R-:W-:Y:S01]  /*4740*/  IADD3 R20, P6, R23, R2, RZ ;  /* 0x0000000217147210 */ /* 0x002fe20007fde0ff */
[----:B------:R1:W-:Y:S01]  /*4750*/  @P1 STG.E.U8 desc[UR16][R12.64], R27 ;  /* 0x0000001b0c001986 */ /* 0x0003e2000c101110 */
[----:B------:R-:W-:Y:S02]  /*4760*/  PRMT R29, R11, 0x7771, RZ ;  /* 0x000077710b1d7816 */ /* 0x000fe400000000ff */
[C---:B------:R-:W-:Y:S01]  /*4770*/  LEA.HI.X.SX32 R21, R23.reuse, R0, 0x1, P6 ;  /* 0x0000000017157211 */ /* 0x040fe200030f0eff */
[----:B------:R-:W-:Y:S01]  /*4780*/  VIADD R23, R23, UR6 ;  /* 0x0000000617177c36 */ /* 0x000fe20008000000 */
[----:B------:R-:W-:Y:S01]  /*4790*/  PRMT R25, R8, 0x7772, RZ ;  /* 0x0000777208197816 */ /* 0x000fe200000000ff */
[----:B------:R2:W-:Y:S01]  /*47a0*/  @P5 STG.E.U8 desc[UR16][R16.64], R29 ;  /* 0x0000001d10005986 */ /* 0x0005e2000c101110 */
[----:B------:R-:W-:Y:S01]  /*47b0*/  ISETP.LT.AND P1, PT, R14, UR7, !P0 ;  /* 0x000000070e007c0c */ /* 0x000fe2000c721270 */
[----:B------:R-:W-:-:S02]  /*47c0*/  VIADD R14, R15, 0x1c ;  /* 0x0000001c0f0e7836 */ /* 0x000fc40000000000 */
[----:B------:R3:W-:Y:S01]  /*47d0*/  @P4 STG.E.U8 desc[UR16][R18.64], R25 ;  /* 0x0000001912004986 */ /* 0x0007e2000c101110 */
[----:B-1----:R-:W-:Y:S01]  /*47e0*/  PRMT R27, R8, 0x7773, RZ ;  /* 0x00007773081b7816 */ /* 0x002fe200000000ff */
[----:B------:R-:W-:Y:S01]  /*47f0*/  VIADD R8, R15, 0x1e ;  /* 0x0000001e0f087836 */ /* 0x000fe20000000000 */
[C---:B------:R-:W-:Y:S02]  /*4800*/  IADD3 R12, P6, R23.reuse, R2, RZ ;  /* 0x00000002170c7210 */ /* 0x040fe40007fde0ff */
[----:B------:R-:W-:Y:S01]  /*4810*/  ISETP.LT.AND P5, PT, R14, UR7, !P0 ;  /* 0x000000070e007c0c */ /* 0x000fe2000c7a1270 */
[----:B------:R1:W-:Y:S01]  /*4820*/  @P3 STG.E.U8 desc[UR16][R20.64], R27 ;  /* 0x0000001b14003986 */ /* 0x0003e2000c101110 */
[----:B--2---:R-:W-:Y:S01]  /*4830*/  VIADD R17, R23, UR6 ;  /* 0x0000000617117c36 */ /* 0x004fe20008000000 */
[----:B------:R-:W-:Y:S01]  /*4840*/  ISETP.LT.AND P3, PT, R8, UR7, !P0 ;  /* 0x0000000708007c0c */ /* 0x000fe2000c761270 */
[----:B------:R-:W-:Y:S01]  /*4850*/  VIADD R14, R15, 0x1d ;  /* 0x0000001d0f0e7836 */ /* 0x000fe20000000000 */
[----:B------:R-:W-:Y:S01]  /*4860*/  LEA.HI.X.SX32 R13, R23, R0, 0x1, P6 ;  /* 0x00000000170d7211 */ /* 0x000fe200030f0eff */
[C---:B---3--:R-:W-:Y:S01]  /*4870*/  VIADD R19, R17.reuse, UR6 ;  /* 0x0000000611137c36 */ /* 0x048fe20008000000 */
[----:B------:R-:W-:-:S02]  /*4880*/  IADD3 R8, P6, R17, R2, RZ ;  /* 0x0000000211087210 */ /* 0x000fc40007fde0ff */
[C---:B------:R-:W-:Y:S02]  /*4890*/  PRMT R25, R9.reuse, 0x7772, RZ ;  /* 0x0000777209197816 */ /* 0x040fe400000000ff */
[----:B------:R-:W-:Y:S02]  /*48a0*/  PRMT R23, R9, 0x7773, RZ ;  /* 0x0000777309177816 */ /* 0x000fe400000000ff */
[----:B------:R-:W-:Y:S01]  /*48b0*/  LEA.HI.X.SX32 R9, R17, R0, 0x1, P6 ;  /* 0x0000000011097211 */ /* 0x000fe200030f0eff */
[C---:B-1----:R-:W-:Y:S01]  /*48c0*/  VIADD R21, R19.reuse, UR6 ;  /* 0x0000000613157c36 */ /* 0x042fe20008000000 */
[----:B------:R-:W-:Y:S01]  /*48d0*/  IADD3 R16, P6, R19, R2, RZ ;  /* 0x0000000213107210 */ /* 0x000fe20007fde0ff */
[----:B------:R1:W-:Y:S01]  /*48e0*/  @P2 STG.E.U8 desc[UR16][R12.64], R25 ;  /* 0x000000190c002986 */ /* 0x0003e2000c101110 */
[----:B------:R-:W-:Y:S01]  /*48f0*/  ISETP.LT.AND P4, PT, R14, UR7, !P0 ;  /* 0x000000070e007c0c */ /* 0x000fe2000c781270 */
[----:B------:R-:W-:Y:S01]  /*4900*/  VIADD R14, R15, 0x1f ;  /* 0x0000001f0f0e7836 */ /* 0x000fe20000000000 */
[----:B------:R-:W-:Y:S01]  /*4910*/  LEA.HI.X.SX32 R17, R19, R0, 0x1, P6 ;  /* 0x0000000013117211 */ /* 0x000fe200030f0eff */
[----:B------:R2:W-:Y:S01]  /*4920*/  @P1 STG.E.U8 desc[UR16][R8.64], R23 ;  /* 0x0000001708001986 */ /* 0x0005e2000c101110 */
[----:B------:R-:W-:-:S02]  /*4930*/  IADD3 R18, P6, R21, R2, RZ ;  /* 0x0000000215127210 */ /* 0x000fc40007fde0ff */
[----:B------:R-:W-:Y:S02]  /*4940*/  PRMT R27, R10, 0x7772, RZ ;  /* 0x000077720a1b7816 */ /* 0x000fe400000000ff */
[C---:B------:R-:W-:Y:S01]  /*4950*/  LEA.HI.X.SX32 R19, R21.reuse, R0, 0x1, P6 ;  /* 0x0000000015137211 */ /* 0x040fe200030f0eff */
[----:B------:R-:W-:Y:S01]  /*4960*/  VIADD R21, R21, UR6 ;  /* 0x0000000615157c36 */ /* 0x000fe20008000000 */
[----:B------:R-:W-:Y:S01]  /*4970*/  ISETP.LT.AND P2, PT, R14, UR7, !P0 ;  /* 0x000000070e007c0c */ /* 0x000fe2000c741270 */
[----:B------:R3:W-:Y:S01]  /*4980*/  @P5 STG.E.U8 desc[UR16][R16.64], R27 ;  /* 0x0000001b10005986 */ /* 0x0007e2000c101110 */
[----:B-1----:R-:W-:Y:S01]  /*4990*/  PRMT R25, R10, 0x7773, RZ ;  /* 0x000077730a197816 */ /* 0x002fe200000000ff */
[----:B------:R-:W-:Y:S02]  /*49a0*/  VIADD R13, R21, UR6 ;  /* 0x00000006150d7c36 */ /* 0x000fe40008000000 */
[----:B--2---:R-:W-:Y:S01]  /*49b0*/  VIADD R9, R15, 0x22 ;  /* 0x000000220f097836 */ /* 0x004fe20000000000 */
[----:B------:R-:W-:Y:S01]  /*49c0*/  IADD3 R8, P6, R21, R2, RZ ;  /* 0x0000000215087210 */ /* 0x000fe20007fde0ff */
[----:B------:R1:W-:Y:S01]  /*49d0*/  @P4 STG.E.U8 desc[UR16][R18.64], R25 ;  /* 0x0000001912004986 */ /* 0x0003e2000c101110 */
[----:B------:R-:W-:Y:S01]  /*49e0*/  VIADD R12, R15, 0x23 ;  /* 0x000000230f0c7836 */ /* 0x000fe20000000000 */
[----:B------:R-:W-:Y:S01]  /*49f0*/  PRMT R23, R11, 0x7773, RZ ;  /* 0x000077730b177816 */ /* 0x000fe200000000ff */
[----:B------:R-:W-:Y:S01]  /*4a00*/  VIADD R14, R15, 0x20 ;  /* 0x000000200f0e7836 */ /* 0x000fe20000000000 */
[----:B------:R-:W-:-:S02]  /*4a10*/  ISETP.LT.AND P4, PT, R9, UR7, !P0 ;  /* 0x0000000709007c0c */ /* 0x000fc4000c781270 */
[----:B------:R-:W-:Y:S01]  /*4a20*/  LEA.HI.X.SX32 R9, R21, R0, 0x1, P6 ;  /* 0x0000000015097211 */ /* 0x000fe200030f0eff */
[----:B---3--:R-:W-:Y:S01]  /*4a30*/  VIADD R17, R13, UR6 ;  /* 0x000000060d117c36 */ /* 0x008fe20008000000 */
[----:B------:R-:W-:Y:S02]  /*4a40*/  PRMT R21, R11, 0x7772, RZ ;  /* 0x000077720b157816 */ /* 0x000fe400000000ff */
[C---:B------:R-:W-:Y:S02]  /*4a50*/  IADD3 R10, P6, R13.reuse, R2, RZ ;  /* 0x000000020d0a7210 */ /* 0x040fe40007fde0ff */
[----:B------:R-:W-:Y:S01]  /*4a60*/  ISETP.LT.AND P1, PT, R14, UR7, !P0 ;  /* 0x000000070e007c0c */ /* 0x000fe2000c721270 */
[----:B------:R2:W-:Y:S01]  /*4a70*/  @P3 STG.E.U8 desc[UR16][R8.64], R21 ;  /* 0x0000001508003986 */ /* 0x0005e2000c101110 */
[----:B------:R-:W-:Y:S01]  /*4a80*/  LEA.HI.X.SX32 R11, R13, R0, 0x1, P6 ;  /* 0x000000000d0b7211 */ /* 0x000fe200030f0eff */
[----:B------:R-:W-:Y:S01]  /*4a90*/  VIADD R14, R15, 0x21 ;  /* 0x000000210f0e7836 */ /* 0x000fe20000000000 */
[----:B------:R-:W-:-:S02]  /*4aa0*/  ISETP.LT.AND P3, PT, R12, UR7, !P0 ;  /* 0x000000070c007c0c */ /* 0x000fc4000c761270 */
[C---:B------:R-:W-:Y:S01]  /*4ab0*/  IADD3 R12, P6, R17.reuse, R2, RZ ;  /* 0x00000002110c7210 */ /* 0x040fe20007fde0ff */
[----:B------:R3:W-:Y:S01]  /*4ac0*/  @P2 STG.E.U8 desc[UR16][R10.64], R23 ;  /* 0x000000170a002986 */ /* 0x0007e2000c101110 */
[----:B0-----:R-:W-:Y:S02]  /*4ad0*/  PRMT R27, R4, 0x7770, RZ ;  /* 0x00007770041b7816 */ /* 0x001fe400000000ff */
[C---:B------:R-:W-:Y:S01]  /*4ae0*/  LEA.HI.X.SX32 R13, R17.reuse, R0, 0x1, P6 ;  /* 0x00000000110d7211 */ /* 0x040fe200030f0eff */
[----:B------:R-:W-:Y:S01]  /*4af0*/  VIADD R17, R17, UR6 ;  /* 0x0000000611117c36 */ /* 0x000fe20008000000 */
[----:B------:R-:W-:Y:S01]  /*4b00*/  ISETP.LT.AND P5, PT, R14, UR7, !P0 ;  /* 0x000000070e007c0c */ /* 0x000fe2000c7a1270 */
[----:B------:R-:W-:Y:S01]  /*4b10*/  VIADD R14, R15, 0x24 ;  /* 0x000000240f0e7836 */ /* 0x000fe20000000000 */
[----:B-1----:R-:W-:Y:S01]  /*4b20*/  PRMT R25, R5, 0x7770, RZ ;  /* 0x0000777005197816 */ /* 0x002fe200000000ff */
[C---:B------:R-:W-:Y:S01]  /*4b30*/  VIADD R19, R17.reuse, UR6 ;  /* 0x0000000611137c36 */ /* 0x040fe20008000000 */
[----:B--2---:R-:W-:Y:S01]  /*4b40*/  IADD3 R8, P6, R17, R2, RZ ;  /* 0x0000000211087210 */ /* 0x004fe20007fde0ff */
[----:B------:R0:W-:Y:S01]  /*4b50*/  @P1 STG.E.U8 desc[UR16][R12.64], R27 ;  /* 0x0000001b0c001986 */ /* 0x0001e2000c101110 */
[----:B------:R-:W-:Y:S01]  /*4b60*/  ISETP.LT.AND P2, PT, R14, UR7, !P0 ;  /* 0x000000070e007c0c */ /* 0x000fe2000c741270 */
[----:B------:R-:W-:Y:S01]  /*4b70*/  VIADD R14, R15, 0x25 ;  /* 0x000000250f0e7836 */ /* 0x000fe20000000000 */
[----:B------:R-:W-:Y:S01]  /*4b80*/  LEA.HI.X.SX32 R9, R17, R0, 0x1, P6 ;  /* 0x0000000011097211 */ /* 0x000fe200030f0eff */
[C---:B------:R-:W-:Y:S01]  /*4b90*/  VIADD R17, R19.reuse, UR6 ;  /* 0x0000000613117c36 */ /* 0x040fe20008000000 */
[----:B---3--:R-:W-:-:S02]  /*4ba0*/  IADD3 R10, P6, R19, R2, RZ ;  /* 0x00000002130a7210 */ /* 0x008fc40007fde0ff */
[----:B------:R-:W-:Y:S02]  /*4bb0*/  PRMT R23, R4, 0x7771, RZ ;  /* 0x0000777104177816 */ /* 0x000fe400000000ff */
[----:B------:R-:W-:Y:S01]  /*4bc0*/  LEA.HI.X.SX32 R11, R19, R0, 0x1, P6 ;  /* 0x00000000130b7211 */ /* 0x000fe200030f0eff */
[----:B------:R-:W-:Y:S01]  /*4bd0*/  VIADD R19, R17, UR6 ;  /* 0x0000000611137c36 */ /* 0x000fe20008000000 */
[----:B------:R-:W-:Y:S01]  /*4be0*/  PRMT R21, R5, 0x7771, RZ ;  /* 0x0000777105157816 */ /* 0x000fe200000000ff */
[----:B------:R1:W-:Y:S01]  /*4bf0*/  @P5 STG.E.U8 desc[UR16][R8.64], R23 ;  /* 0x0000001708005986 */ /* 0x0003e2000c101110 */
[C---:B0-----:R-:W-:Y:S02]  /*4c00*/  IADD3 R12, P6, R17.reuse, R2, RZ ;  /* 0x00000002110c7210 */ /* 0x041fe40007fde0ff */
[----:B------:R-:W-:Y:S01]  /*4c10*/  ISETP.LT.AND P1, PT, R14, UR7, !P0 ;  /* 0x000000070e007c0c */ /* 0x000fe2000c721270 */
[----:B------:R0:W-:Y:S01]  /*4c20*/  @P4 STG.E.U8 desc[UR16][R10.64], R25 ;  /* 0x000000190a004986 */ /* 0x0001e2000c101110 */
[----:B------:R-:W-:Y:S01]  /*4c30*/  LEA.HI.X.SX32 R13, R17, R0, 0x1, P6 ;  /* 0x00000000110d7211 */ /* 0x000fe200030f0eff */
[----:B------:R-:W-:Y:S01]  /*4c40*/  VIADD R14, R15, 0x26 ;  /* 0x000000260f0e7836 */ /* 0x000fe20000000000 */
[----:B------:R-:W-:-:S02]  /*4c50*/  IADD3 R16, P6, R19, R2, RZ ;  /* 0x0000000213107210 */ /* 0x000fc40007fde0ff */
[----:B------:R-:W-:Y:S01]  /*4c60*/  PRMT R27, R4, 0x7773, RZ ;  /* 0x00007773041b7816 */ /* 0x000fe200000000ff */
[----:B------:R2:W-:Y:S01]  /*4c70*/  @P3 STG.E.U8 desc[UR16][R12.64], R21 ;  /* 0x000000150c003986 */ /* 0x0005e2000c101110 */
[C---:B------:R-:W-:Y:S01]  /*4c80*/  LEA.HI.X.SX32 R17, R19.reuse, R0, 0x1, P6 ;  /* 0x0000000013117211 */ /* 0x040fe200030f0eff */
[----:B------:R-:W-:Y:S01]  /*4c90*/  VIADD R19, R19, UR6 ;  /* 0x0000000613137c36 */ /* 0x000fe20008000000 */
[----:B-1----:R-:W-:Y:S01]  /*4ca0*/  PRMT R23, R6, 0x7770, RZ ;  /* 0x0000777006177816 */ /* 0x002fe200000000ff */
[----:B------:R-:W-:Y:S01]  /*4cb0*/  VIADD R9, R15, 0x29 ;  /* 0x000000290f097836 */ /* 0x000fe20000000000 */
[----:B------:R-:W-:Y:S01]  /*4cc0*/  ISETP.LT.AND P5, PT, R14, UR7, !P0 ;  /* 0x000000070e007c0c */ /* 0x000fe2000c7a1270 */
[C---:B0-----:R-:W-:Y:S01]  /*4cd0*/  VIADD R11, R19.reuse, UR6 ;  /* 0x00000006130b7c36 */ /* 0x041fe20008000000 */
[----:B------:R-:W-:Y:S01]  /*4ce0*/  IADD3 R8, P6, R19, R2, RZ ;  /* 0x0000000213087210 */ /* 0x000fe20007fde0ff */
[----:B------:R0:W-:Y:S01]  /*4cf0*/  @P2 STG.E.U8 desc[UR16][R16.64], R23 ;  /* 0x0000001710002986 */ /* 0x0001e2000c101110 */
[----:B------:R-:W-:Y:S01]  /*4d00*/  ISETP.LT.AND P2, PT, R9, UR7, !P0 ;  /* 0x0000000709007c0c */ /* 0x000fe2000c741270 */
[----:B------:R-:W-:Y:S01]  /*4d10*/  VIADD R14, R15, 0x27 ;  /* 0x000000270f0e7836 */ /* 0x000fe20000000000 */
[----:B------:R-:W-:Y:S01]  /*4d20*/  LEA.HI.X.SX32 R9, R19, R0, 0x1, P6 ;  /* 0x0000000013097211 */ /* 0x000fe200030f0eff */
[C---:B--2---:R-:W-:Y:S01]  /*4d30*/  VIADD R13, R11.reuse, UR6 ;  /* 0x000000060b0d7c36 */ /* 0x044fe20008000000 */
[----:B------:R-:W-:-:S02]  /*4d40*/  IADD3 R10, P6, R11, R2, RZ ;  /* 0x000000020b0a7210 */ /* 0x000fc40007fde0ff */
[----:B------:R-:W-:Y:S01]  /*4d50*/  ISETP.LT.AND P4, PT, R14, UR7, !P0 ;  /* 0x000000070e007c0c */ /* 0x000fe2000c781270 */
[----:B------:R-:W-:Y:S01]  /*4d60*/  VIADD R19, R13, UR6 ;  /* 0x000000060d137c36 */ /* 0x000fe20008000000 */
[----:B------:R-:W-:Y:S01]  /*4d70*/  LEA.HI.X.SX32 R11, R11, R0, 0x1, P6 ;  /* 0x000000000b0b7211 */ /* 0x000fe200030f0eff */
[----:B------:R-:W-:Y:S01]  /*4d80*/  VIADD R14, R15, 0x28 ;  /* 0x000000280f0e7836 */ /* 0x000fe20000000000 */
[C---:B------:R-:W-:Y:S02]  /*4d90*/  IADD3 R12, P6, R13.reuse, R2, RZ ;  /* 0x000000020d0c7210 */ /* 0x040fe40007fde0ff */
[----:B------:R-:W-:Y:S02]  /*4da0*/  PRMT R21, R6, 0x7771, RZ ;  /* 0x0000777106157816 */ /* 0x000fe400000000ff */
[----:B------:R-:W-:Y:S02]  /*4db0*/  LEA.HI.X.SX32 R13, R13, R0, 0x1, P6 ;  /* 0x000000000d0d7211 */ /* 0x000fe400030f0eff */
[----:B0-----:R-:W-:Y:S01]  /*4dc0*/  IADD3 R16, P6, R19, R2, RZ ;  /* 0x0000000213107210 */ /* 0x001fe20007fde0ff */
[----:B------:R0:W-:Y:S01]  /*4dd0*/  @P1 STG.E.U8 desc[UR16][R8.64], R21 ;  /* 0x0000001508001986 */ /* 0x0001e2000c101110 */
[----:B------:R-:W-:Y:S01]  /*4de0*/  ISETP.LT.AND P3, PT, R14, UR7, !P0 ;  /* 0x000000070e007c0c */ /* 0x000fe2000c761270 */
[----:B------:R-:W-:Y:S01]  /*4df0*/  VIADD R14, R15, 0x2a ;  /* 0x0000002a0f0e7836 */ /* 0x000fe20000000000 */
[C---:B------:R-:W-:Y:S01]  /*4e00*/  LEA.HI.X.SX32 R17, R19.reuse, R0, 0x1, P6 ;  /* 0x0000000013117211 */ /* 0x040fe200030f0eff */
[----:B------:R-:W-:Y:S01]  /*4e10*/  VIADD R19, R19, UR6 ;  /* 0x0000000613137c36 */ /* 0x000fe20008000000 */
[----:B------:R-:W-:-:S02]  /*4e20*/  PRMT R25, R7, 0x7770, RZ ;  /* 0x0000777007197816 */ /* 0x000fc400000000ff */
[----:B------:R-:W-:Y:S02]  /*4e30*/  PRMT R23, R7, 0x7771, RZ ;  /* 0x0000777107177816 */ /* 0x000fe400000000ff */
[C---:B------:R-:W-:Y:S01]  /*4e40*/  IADD3 R18, P6, R19.reuse, R2, RZ ;  /* 0x0000000213127210 */ /* 0x040fe20007fde0ff */
[----:B------:R1:W-:Y:S01]  /*4e50*/  @P5 STG.E.U8 desc[UR16][R10.64], R25 ;  /* 0x000000190a005986 */ /* 0x0003e2000c101110 */
[----:B------:R-:W-:Y:S01]  /*4e60*/  ISETP.LT.AND P1, PT, R14, UR7, !P0 ;  /* 0x000000070e007c0c */ /* 0x000fe2000c721270 */
[----:B0-----:R-:W-:Y:S01]  /*4e70*/  VIADD R9, R19, UR6 ;  /* 0x0000000613097c36 */ /* 0x001fe20008000000 */
[----:B------:R-:W-:Y:S01]  /*4e80*/  PRMT R21, R4, 0x7772, RZ ;  /* 0x0000777204157816 */ /* 0x000fe200000000ff */
[----:B------:R-:W-:Y:S01]  /*4e90*/  VIADD R8, R15, 0x2d ;  /* 0x0000002d0f087836 */ /* 0x000fe20000000000 */
[----:B------:R0:W-:Y:S01]  /*4ea0*/  @P4 STG.E.U8 desc[UR16][R12.64], R23 ;  /* 0x000000170c004986 */ /* 0x0001e2000c101110 */
[----:B------:R-:W-:Y:S01]  /*4eb0*/  LEA.HI.X.SX32 R19, R19, R0, 0x1, P6 ;  /* 0x0000000013137211 */ /* 0x000fe200030f0eff */
[----:B------:R-:W-:-:S02]  /*4ec0*/  VIADD R14, R15, 0x2b ;  /* 0x0000002b0f0e7836 */ /* 0x000fc40000000000 */
[----:B------:R2:W-:Y:S01]  /*4ed0*/  @P3 STG.E.U8 desc[UR16][R16.64], R21 ;  /* 0x0000001510003986 */ /* 0x0005e2000c101110 */
[----:B------:R-:W-:Y:S01]  /*4ee0*/  ISETP.LT.AND P3, PT, R8, UR7, !P0 ;  /* 0x0000000708007c0c */ /* 0x000fe2000c761270 */
[----:B------:R-:W-:Y:S01]  /*4ef0*/  VIADD R8, R15, 0x2e ;  /* 0x0000002e0f087836 */ /* 0x000fe20000000000 */
[----:B-1----:R-:W-:Y:S01]  /*4f00*/  PRMT R25, R5, 0x7772, RZ ;  /* 0x0000777205197816 */ /* 0x002fe200000000ff */
[----:B------:R-:W-:Y:S01]  /*4f10*/  VIADD R11, R9, UR6 ;  /* 0x00000006090b7c36 */ /* 0x000fe20008000000 */
[----:B------:R1:W-:Y:S01]  /*4f20*/  @P2 STG.E.U8 desc[UR16][R18.64], R27 ;  /* 0x0000001b12002986 */ /* 0x0003e2000c101110 */
[----:B------:R-:W-:Y:S01]  /*4f30*/  VIADD R4, R15, 0x2f ;  /* 0x0000002f0f047836 */ /* 0x000fe20000000000 */
[----:B------:R-:W-:Y:S02]  /*4f40*/  ISETP.LT.AND P2, PT, R8, UR7, !P0 ;  /* 0x0000000708007c0c */ /* 0x000fe4000c741270 */
[----:B0-----:R-:W-:Y:S02]  /*4f50*/  IADD3 R12, P6, R9, R2, RZ ;  /* 0x00000002090c7210 */ /* 0x001fe40007fde0ff */
[----:B------:R-:W-:Y:S01]  /*4f60*/  ISETP.LT.AND P5, PT, R14, UR7, !P0 ;  /* 0x000000070e007c0c */ /* 0x000fe2000c7a1270 */
[----:B--2---:R-:W-:Y:S01]  /*4f70*/  VIADD R21, R11, UR6 ;  /* 0x000000060b157c36 */ /* 0x004fe20008000000 */
[----:B------:R-:W-:Y:S01]  /*4f80*/  LEA.HI.X.SX32 R13, R9, R0, 0x1, P6 ;  /* 0x00000000090d7211 */ /* 0x000fe200030f0eff */
[----:B------:R-:W-:Y:S01]  /*4f90*/  VIADD R14, R15, 0x2c ;  /* 0x0000002c0f0e7836 */ /* 0x000fe20000000000 */
[----:B------:R-:W-:Y:S01]  /*4fa0*/  IADD3 R16, P6, R11, R2, RZ ;  /* 0x000000020b107210 */ /* 0x000fe20007fde0ff */
[----:B-1----:R-:W-:-:S02]  /*4fb0*/  VIADD R19, R21, UR6 ;  /* 0x0000000615137c36 */ /* 0x002fc40008000000 */
[----:B------:R0:W-:Y:S01]  /*4fc0*/  @P1 STG.E.U8 desc[UR16][R12.64], R25 ;  /* 0x000000190c001986 */ /* 0x0001e2000c101110 */
[----:B------:R-:W-:Y:S02]  /*4fd0*/  LEA.HI.X.SX32 R17, R11, R0, 0x1, P6 ;  /* 0x000000000b117211 */ /* 0x000fe400030f0eff */
[----:B------:R-:W-:Y:S01]  /*4fe0*/  ISETP.LT.AND P1, PT, R4, UR7, !P0 ;  /* 0x0000000704007c0c */ /* 0x000fe2000c721270 */
[----:B------:R1:W2:Y:S01]  /*4ff0*/  LDS.128 R8, [R3] ;  /* 0x0000000003087984 */ /* 0x0002a20000000c00 */
[----:B------:R-:W-:Y:S02]  /*5000*/  IADD3 R4, P6, R21, R2, RZ ;  /* 0x0000000215047210 */ /* 0x000fe40007fde0ff */
[----:B------:R-:W-:Y:S02]  /*5010*/  PRMT R23, R5, 0x7773, RZ ;  /* 0x0000777305177816 */ /* 0x000fe400000000ff */
[----:B------:R-:W-:Y:S02]  /*5020*/  LEA.HI.X.SX32 R5, R21, R0, 0x1, P6 ;  /* 0x0000000015057211 */ /* 0x000fe400030f0eff */
[----:B------:R-:W-:Y:S01]  /*5030*/  ISETP.LT.AND P4, PT, R14, UR7, !P0 ;  /* 0x000000070e007c0c */ /* 0x000fe2000c781270 */
[----:B------:R3:W-:Y:S01]  /*5040*/  @P5 STG.E.U8 desc[UR16][R16.64], R23 ;  /* 0x0000001710005986 */ /* 0x0007e2000c101110 */
[----:B0-----:R-:W-:Y:S01]  /*5050*/  IADD3 R12, P6, R19, R2, RZ ;  /* 0x00000002130c7210 */ /* 0x001fe20007fde0ff */
[C---:B-1----:R-:W-:Y:S01]  /*5060*/  VIADD R3, R15.reuse, 0x32 ;  /* 0x000000320f037836 */ /* 0x042fe20000000000 */
[C---:B------:R-:W-:Y:S01]  /*5070*/  PRMT R25, R6.reuse, 0x7772, RZ ;  /* 0x0000777206197816 */ /* 0x040fe200000000ff */
[----:B------:R-:W-:Y:S01]  /*5080*/  VIADD R14, R15, 0x30 ;  /* 0x000000300f0e7836 */ /* 0x000fe20000000000 */
[C---:B------:R-:W-:Y:S01]  /*5090*/  LEA.HI.X.SX32 R13, R19.reuse, R0, 0x1, P6 ;  /* 0x00000000130d7211 */ /* 0x040fe200030f0eff */
[----:B------:R-:W-:Y:S01]  /*50a0*/  VIADD R19, R19, UR6 ;  /* 0x0000000613137c36 */ /* 0x000fe20008000000 */
[----:B------:R-:W-:-:S02]  /*50b0*/  PRMT R27, R6, 0x7773, RZ ;  /* 0x00007773061b7816 */ /* 0x000fc400000000ff */
[----:B------:R-:W-:Y:S01]  /*50c0*/  ISETP.LT.AND P5, PT, R14, UR7, !P0 ;  /* 0x000000070e007c0c */ /* 0x000fe2000c7a1270 */
[C---:B------:R-:W-:Y:S01]  /*50d0*/  VIADD R21, R19.reuse, UR6 ;  /* 0x0000000613157c36 */ /* 0x040fe20008000000 */
[----:B---3--:R-:W-:Y:S01]  /*50e0*/  IADD3 R16, P6, R19, R2, RZ ;  /* 0x0000000213107210 */ /* 0x008fe20007fde0ff */
[----:B------:R0:W-:Y:S01]  /*50f0*/  @P4 STG.E.U8 desc[UR16][R4.64], R25 ;  /* 0x0000001904004986 */ /* 0x0001e2000c101110 */
[----:B------:R-:W-:Y:S01]  /*5100*/  PRMT R23, R7, 0x7773, RZ ;  /* 0x0000777307177816 */ /* 0x000fe200000000ff */
[----:B------:R-:W-:Y:S01]  /*5110*/  VIADD R14, R15, 0x31 ;  /* 0x000000310f0e7836 */ /* 0x000fe20000000000 */
[----:B------:R-:W-:Y:S01]  /*5120*/  LEA.HI.X.SX32 R17, R19, R0, 0x1, P6 ;  /* 0x0000000013117211 */ /* 0x000fe200030f0eff */
[----:B------:R1:W-:Y:S01]  /*5130*/  @P3 STG.E.U8 desc[UR16][R12.64], R27 ;  /* 0x0000001b0c003986 */ /* 0x0003e2000c101110 */
[----:B------:R-:W-:Y:S01]  /*5140*/  ISETP.LT.AND P3, PT, R3, UR7, !P0 ;  /* 0x0000000703007c0c */ /* 0x000fe2000c761270 */
[----:B------:R-:W-:Y:S01]  /*5150*/  VIADD R3, R15, 0x33 ;  /* 0x000000330f037836 */ /* 0x000fe20000000000 */
[----:B------:R-:W-:-:S02]  /*5160*/  ISETP.LT.AND P4, PT, R14, UR7, !P0 ;  /* 0x000000070e007c0c */ /* 0x000fc4000c781270 */
[----:B0-----:R-:W-:Y:S01]  /*5170*/  PRMT R25, R7, 0x7772, RZ ;  /* 0x0000777207197816 */ /* 0x001fe200000000ff */
[C---:B------:R-:W-:Y:S01]  /*5180*/  VIADD R7, R21.reuse, UR6 ;  /* 0x0000000615077c36 */ /* 0x040fe20008000000 */
[----:B------:R-:W-:-:S03]  /*5190*/  IADD3 R4, P6, R21, R2, RZ ;  /* 0x0000000215047210 */ /* 0x000fc60007fde0ff */
[----:B------:R-:W-:Y:S01]  /*51a0*/  VIADD R19, R7, UR6 ;  /* 0x0000000607137c36 */ /* 0x000fe20008000000 */
[----:B------:R-:W-:Y:S01]  /*51b0*/  LEA.HI.X.SX32 R5, R21, R0, 0x1, P6 ;  /* 0x0000000015057211 */ /* 0x000fe200030f0eff */
[----:B------:R-:W-:Y:S01]  /*51c0*/  @P2 STG.E.U8 desc[UR16][R16.64], R25 ;  /* 0x0000001910002986 */ /* 0x000fe2000c101110 */
[----:B------:R-:W-:Y:S02]  /*51d0*/  IADD3 R6, P6, R7, R2, RZ ;  /* 0x0000000207067210 */ /* 0x000fe40007fde0ff */
[----:B------:R-:W-:Y:S01]  /*51e0*/  ISETP.LT.AND P2, PT, R3, UR7, !P0 ;  /* 0x0000000703007c0c */ /* 0x000fe2000c741270 */
[----:B------:R-:W-:Y:S01]  /*51f0*/  VIADD R3, R15, 0x34 ;  /* 0x000000340f037836 */ /* 0x000fe20000000000 */
[----:B------:R-:W-:Y:S01]  /*5200*/  LEA.HI.X.SX32 R7, R7, R0, 0x1, P6 ;  /* 0x0000000007077211 */ /* 0x000fe200030f0eff */
[----:B------:R0:W-:Y:S01]  /*5210*/  @P1 STG.E.U8 desc[UR16][R4.64], R23 ;  /* 0x0000001704001986 */ /* 0x0001e2000c101110 */
[----:B-1----:R-:W-:Y:S02]  /*5220*/  IADD3 R12, P6, R19, R2, RZ ;  /* 0x00000002130c7210 */ /* 0x002fe40007fde0ff */
[----:B--2---:R-:W-:-:S02]  /*5230*/  PRMT R27, R8, 0x7770, RZ ;  /* 0x00007770081b7816 */ /* 0x004fc400000000ff */
[----:B------:R-:W-:Y:S01]  /*5240*/  ISETP.LT.AND P1, PT, R3, UR7, !P0 ;  /* 0x0000000703007c0c */ /* 0x000fe2000c721270 */
[----:B------:R-:W-:Y:S01]  /*5250*/  VIADD R3, R15, 0x35 ;  /* 0x000000350f037836 */ /* 0x000fe20000000000 */
[C---:B------:R-:W-:Y:S01]  /*5260*/  LEA.HI.X.SX32 R13, R19.reuse, R0, 0x1, P6 ;  /* 0x00000000130d7211 */ /* 0x040fe200030f0eff */
[----:B------:R-:W-:Y:S01]  /*5270*/  VIADD R19, R19, UR6 ;  /* 0x0000000613137c36 */ /* 0x000fe20008000000 */
[----:B------:R1:W-:Y:S01]  /*5280*/  @P5 STG.E.U8 desc[UR16][R6.64], R27 ;  /* 0x0000001b06005986 */ /* 0x0003e2000c101110 */
[----:B------:R-:W-:Y:S02]  /*5290*/  PRMT R21, R8, 0x7771, RZ ;  /* 0x0000777108157816 */ /* 0x000fe400000000ff */
[----:B------:R-:W-:Y:S01]  /*52a0*/  ISETP.LT.AND P5, PT, R3, UR7, !P0 ;  /* 0x0000000703007c0c */ /* 0x000fe2000c7a1270 */
[----:B------:R-:W-:Y:S01]  /*52b0*/  VIADD R3, R15, 0x36 ;  /* 0x000000360f037836 */ /* 0x000fe20000000000 */
[C---:B0-----:R-:W-:Y:S01]  /*52c0*/  IADD3 R4, P6, R19.reuse, R2, RZ ;  /* 0x0000000213047210 */ /* 0x041fe20007fde0ff */
[----:B------:R-:W-:Y:S01]  /*52d0*/  VIADD R17, R19, UR6 ;  /* 0x0000000613117c36 */ /* 0x000fe20008000000 */
[----:B------:R0:W-:Y:S01]  /*52e0*/  @P4 STG.E.U8 desc[UR16][R12.64], R21 ;  /* 0x000000150c004986 */ /* 0x0001e2000c101110 */
[----:B------:R-:W-:-:S02]  /*52f0*/  PRMT R25, R9, 0x7771, RZ ;  /* 0x0000777109197816 */ /* 0x000fc400000000ff */
[----:B------:R-:W-:Y:S01]  /*5300*/  LEA.HI.X.SX32 R5, R19, R0, 0x1, P6 ;  /* 0x0000000013057211 */ /* 0x000fe200030f0eff */
[----:B------:R-:W-:Y:S01]  /*5310*/  VIADD R19, R17, UR6 ;  /* 0x0000000611137c36 */ /* 0x000fe20008000000 */
[----:B------:R-:W-:Y:S01]  /*5320*/  ISETP.LT.AND P4, PT, R3, UR7, !P0 ;  /* 0x0000000703007c0c */ /* 0x000fe2000c781270 */
[----:B------:R-:W-:Y:S01]  /*5330*/  VIADD R3, R15, 0x37 ;  /* 0x000000370f037836 */ /* 0x000fe20000000000 */
[----:B-1----:R-:W-:Y:S02]  /*5340*/  IADD3 R6, P6, R17, R2, RZ ;  /* 0x0000000211067210 */ /* 0x002fe40007fde0ff */
[----:B------:R-:W-:Y:S02]  /*5350*/  PRMT R27, R9, 0x7770, RZ ;  /* 0x00007770091b7816 */ /* 0x000fe400000000ff */
[----:B------:R-:W-:Y:S01]  /*5360*/  LEA.HI.X.SX32 R7, R17, R0, 0x1, P6 ;  /* 0x0000000011077211 */ /* 0x000fe200030f0eff */
[C---:B0-----:R-:W-:Y:S01]  /*5370*/  VIADD R21, R19.reuse, UR6 ;  /* 0x0000000613157c36 */ /* 0x041fe20008000000 */
[----:B------:R-:W-:Y:S01]  /*5380*/  IADD3 R12, P6, R19, R2, RZ ;  /* 0x00000002130c7210 */ /* 0x000fe20007fde0ff */
[----:B------:R0:W-:Y:S01]  /*5390*/  @P3 STG.E.U8 desc[UR16][R4.64], R27 ;  /* 0x0000001b04003986 */ /* 0x0001e2000c101110 */
[----:B------:R-:W-:Y:S01]  /*53a0*/  ISETP.LT.AND P3, PT, R3, UR7, !P0 ;  /* 0x0000000703007c0c */ /* 0x000fe2000c761270 */
[----:B------:R-:W-:Y:S01]  /*53b0*/  VIADD R3, R15, 0x38 ;  /* 0x000000380f037836 */ /* 0x000fe20000000000 */
[----:B------:R-:W-:Y:S01]  /*53c0*/  LEA.HI.X.SX32 R13, R19, R0, 0x1, P6 ;  /* 0x00000000130d7211 */ /* 0x000fe200030f0eff */
[----:B------:R1:W-:Y:S01]  /*53d0*/  @P2 STG.E.U8 desc[UR16][R6.64], R25 ;  /* 0x0000001906002986 */ /* 0x0003e2000c101110 */
[----:B------:R-:W-:-:S02]  /*53e0*/  IADD3 R16, P6, R21, R2, RZ ;  /* 0x0000000215107210 */ /* 0x000fc40007fde0ff */
[C---:B------:R-:W-:Y:S02]  /*53f0*/  PRMT R23, R10.reuse, 0x7770, RZ ;  /* 0x000077700a177816 */ /* 0x040fe400000000ff */
        /* <DEDUP_REMOVED lines=9> */
[----:B-1----:R-:W-:Y:S01]  /*5490*/  VIADD R7, R21, UR6 ;  /* 0x0000000615077c36 */ /* 0x002fe20008000000 */
[----:B------:R0:W-:Y:S01]  /*54a0*/  @P5 STG.E.U8 desc[UR16][R16.64], R19 ;  /* 0x0000001310005986 */ /* 0x0001e2000c101110 */
[----:B------:R-:W-:-:S02]  /*54b0*/  PRMT R25, R11, 0x7770, RZ ;  /* 0x000077700b197816 */ /* 0x000fc400000000ff */
[----:B------:R-:W-:Y:S01]  /*54c0*/  ISETP.LT.AND P5, PT, R3, UR7, !P0 ;  /* 0x0000000703007c0c */ /* 0x000fe2000c7a1270 */
[----:B------:R-:W-:Y:S01]  /*54d0*/  VIADD R3, R15, 0x3b ;  /* 0x0000003b0f037836 */ /* 0x000fe20000000000 */
[----:B------:R-:W-:Y:S01]  /*54e0*/  LEA.HI.X.SX32 R5, R21, R0, 0x1, P6 ;  /* 0x0000000015057211 */ /* 0x000fe200030f0eff */
[C---:B--2---:R-:W-:Y:S01]  /*54f0*/  VIADD R13, R7.reuse, UR6 ;  /* 0x00000006070d7c36 */ /* 0x044fe20008000000 */
[----:B------:R-:W-:Y:S02]  /*5500*/  IADD3 R6, P6, R7, R2, RZ ;  /* 0x0000000207067210 */ /* 0x000fe40007fde0ff */
[----:B------:R-:W-:Y:S01]  /*5510*/  PRMT R23, R11, 0x7771, RZ ;  /* 0x000077710b177816 */ /* 0x000fe200000000ff */
[----:B------:R1:W-:Y:S01]  /*5520*/  @P4 STG.E.U8 desc[UR16][R4.64], R25 ;  /* 0x0000001904004986 */ /* 0x0003e2000c101110 */
[----:B------:R-:W-:Y:S01]  /*5530*/  LEA.HI.X.SX32 R7, R7, R0, 0x1, P6 ;  /* 0x0000000007077211 */ /* 0x000fe200030f0eff */
[----:B0-----:R-:W-:Y:S01]  /*5540*/  VIADD R17, R13, UR6 ;  /* 0x000000060d117c36 */ /* 0x001fe20008000000 */
[----:B------:R-:W-:Y:S01]  /*5550*/  ISETP.LT.AND P4, PT, R3, UR7, !P0 ;  /* 0x0000000703007c0c */ /* 0x000fe2000c781270 */
[----:B------:R-:W-:Y:S01]  /*5560*/  VIADD R3, R15, 0x3c ;  /* 0x0000003c0f037836 */ /* 0x000fe20000000000 */
[----:B------:R-:W-:Y:S01]  /*5570*/  IADD3 R12, P6, R13, R2, RZ ;  /* 0x000000020d0c7210 */ /* 0x000fe20007fde0ff */
[----:B------:R0:W-:Y:S01]  /*5580*/  @P3 STG.E.U8 desc[UR16][R6.64], R23 ;  /* 0x0000001706003986 */ /* 0x0001e2000c101110 */
[----:B------:R-:W-:Y:S01]  /*5590*/  VIADD R19, R17, UR6 ;  /* 0x0000000611137c36 */ /* 0x000fe20008000000 */
[----:B------:R-:W-:-:S02]  /*55a0*/  PRMT R21, R8, 0x7772, RZ ;  /* 0x0000777208157816 */ /* 0x000fc400000000ff */
[----:B------:R-:W-:Y:S02]  /*55b0*/  LEA.HI.X.SX32 R13, R13, R0, 0x1, P6 ;  /* 0x000000000d0d7211 */ /* 0x000fe400030f0eff */
[----:B------:R-:W-:Y:S01]  /*55c0*/  ISETP.LT.AND P3, PT, R3, UR7, !P0 ;  /* 0x0000000703007c0c */ /* 0x000fe2000c761270 */
[----:B------:R-:W-:Y:S01]  /*55d0*/  VIADD R3, R15, 0x3d ;  /* 0x0000003d0f037836 */ /* 0x000fe20000000000 */
[----:B------:R-:W-:Y:S01]  /*55e0*/  IADD3 R16, P6, R17, R2, RZ ;  /* 0x0000000211107210 */ /* 0x000fe20007fde0ff */
[----:B------:R2:W-:Y:S01]  /*55f0*/  @P2 STG.E.U8 desc[UR16][R12.64], R21 ;  /* 0x000000150c002986 */ /* 0x0005e2000c101110 */
[----:B-1----:R-:W-:Y:S01]  /*5600*/  PRMT R25, R8, 0x7773, RZ ;  /* 0x0000777308197816 */ /* 0x002fe200000000ff */
[----:B------:R-:W-:Y:S01]  /*5610*/  VIADD R8, R15, 0x3e ;  /* 0x0000003e0f087836 */ /* 0x000fe20000000000 */
[----:B------:R-:W-:Y:S01]  /*5620*/  LEA.HI.X.SX32 R17, R17, R0, 0x1, P6 ;  /* 0x0000000011117211 */ /* 0x000fe200030f0eff */
[----:B0-----:R-:W-:Y:S01]  /*5630*/  VIADD R7, R19, UR6 ;  /* 0x0000000613077c36 */ /* 0x001fe20008000000 */
[----:B------:R-:W-:-:S02]  /*5640*/  ISETP.LT.AND P2, PT, R3, UR7, !P0 ;  /* 0x0000000703007c0c */ /* 0x000fc4000c741270 */
[-C--:B------:R-:W-:Y:S01]  /*5650*/  IADD3 R4, P6, R19, R2.reuse, RZ ;  /* 0x0000000213047210 */ /* 0x080fe20007fde0ff */
[C---:B------:R-:W-:Y:S01]  /*5660*/  VIADD R3, R7.reuse, UR6 ;  /* 0x0000000607037c36 */ /* 0x040fe20008000000 */
[----:B------:R0:W-:Y:S01]  /*5670*/  @P1 STG.E.U8 desc[UR16][R16.64], R25 ;  /* 0x0000001910001986 */ /* 0x0001e2000c101110 */
[----:B------:R-:W-:Y:S02]  /*5680*/  IADD3 R6, P1, R7, R2, RZ ;  /* 0x0000000207067210 */ /* 0x000fe40007f3e0ff */
[----:B------:R-:W-:Y:S01]  /*5690*/  LEA.HI.X.SX32 R5, R19, R0, 0x1, P6 ;  /* 0x0000000013057211 */ /* 0x000fe200030f0eff */
[C---:B------:R-:W-:Y:S01]  /*56a0*/  VIADD R19, R3.reuse, UR6 ;  /* 0x0000000603137c36 */ /* 0x040fe20008000000 */
[----:B--2---:R-:W-:Y:S02]  /*56b0*/  IADD3 R12, P6, R3, R2, RZ ;  /* 0x00000002030c7210 */ /* 0x004fe40007fde0ff */
[-C--:B------:R-:W-:Y:S01]  /*56c0*/  LEA.HI.X.SX32 R7, R7, R0.reuse, 0x1, P1 ;  /* 0x0000000007077211 */ /* 0x080fe200008f0eff */
[----:B------:R-:W-:Y:S01]  /*56d0*/  VIADD R21, R19, UR6 ;  /* 0x0000000613157c36 */ /* 0x000fe20008000000 */
[----:B------:R-:W-:Y:S01]  /*56e0*/  LEA.HI.X.SX32 R13, R3, R0, 0x1, P6 ;  /* 0x00000000030d7211 */ /* 0x000fe200030f0eff */
[----:B------:R-:W-:Y:S01]  /*56f0*/  VIADD R3, R15, 0x3f ;  /* 0x0000003f0f037836 */ /* 0x000fe20000000000 */
[-C--:B------:R-:W-:Y:S01]  /*5700*/  IADD3 R14, P6, R19, R2.reuse, RZ ;  /* 0x00000002130e7210 */ /* 0x080fe20007fde0ff */
[C---:B------:R-:W-:Y:S01]  /*5710*/  VIADD R23, R21.reuse, UR6 ;  /* 0x0000000615177c36 */ /* 0x040fe20008000000 */
[----:B0-----:R-:W-:-:S02]  /*5720*/  IADD3 R16, P1, R21, R2, RZ ;  /* 0x0000000215107210 */ /* 0x001fc40007f3e0ff */
[-C--:B------:R-:W-:Y:S02]  /*5730*/  LEA.HI.X.SX32 R15, R19, R0.reuse, 0x1, P6 ;  /* 0x00000000130f7211 */ /* 0x080fe400030f0eff */
[----:B------:R-:W-:Y:S02]  /*5740*/  LEA.HI.X.SX32 R17, R21, R0, 0x1, P1 ;  /* 0x0000000015117211 */ /* 0x000fe400008f0eff */
[----:B------:R-:W-:Y:S02]  /*5750*/  IADD3 R2, P6, R23, R2, RZ ;  /* 0x0000000217027210 */ /* 0x000fe40007fde0ff */
[----:B------:R-:W-:Y:S02]  /*5760*/  ISETP.LT.AND P1, PT, R8, UR7, !P0 ;  /* 0x0000000708007c0c */ /* 0x000fe4000c721270 */
[----:B------:R-:W-:Y:S02]  /*5770*/  ISETP.LT.AND P0, PT, R3, UR7, !P0 ;  /* 0x0000000703007c0c */ /* 0x000fe4000c701270 */
[----:B------:R-:W-:-:S02]  /*5780*/  LEA.HI.X.SX32 R3, R23, R0, 0x1, P6 ;  /* 0x0000000017037211 */ /* 0x000fc400030f0eff */
[C---:B------:R-:W-:Y:S02]  /*5790*/  PRMT R25, R9.reuse, 0x7772, RZ ;  /* 0x0000777209197816 */ /* 0x040fe400000000ff */
[----:B------:R-:W-:Y:S02]  /*57a0*/  PRMT R23, R9, 0x7773, RZ ;  /* 0x0000777309177816 */ /* 0x000fe400000000ff */
[C---:B------:R-:W-:Y:S01]  /*57b0*/  PRMT R21, R10.reuse, 0x7772, RZ ;  /* 0x000077720a157816 */ /* 0x040fe200000000ff */
[----:B------:R0:W-:Y:S01]  /*57c0*/  @P5 STG.E.U8 desc[UR16][R4.64], R25 ;  /* 0x0000001904005986 */ /* 0x0001e2000c101110 */
[----:B------:R-:W-:Y:S02]  /*57d0*/  PRMT R19, R10, 0x7773, RZ ;  /* 0x000077730a137816 */ /* 0x000fe400000000ff */
[C---:B------:R-:W-:Y:S01]  /*57e0*/  PRMT R9, R11.reuse, 0x7773, RZ ;  /* 0x000077730b097816 */ /* 0x040fe200000000ff */
[----:B------:R0:W-:Y:S01]  /*57f0*/  @P4 STG.E.U8 desc[UR16][R6.64], R23 ;  /* 0x0000001706004986 */ /* 0x0001e2000c101110 */
[----:B------:R-:W-:-:S03]  /*5800*/  PRMT R11, R11, 0x7772, RZ ;  /* 0x000077720b0b7816 */ /* 0x000fc600000000ff */
[----:B------:R0:W-:Y:S04]  /*5810*/  @P3 STG.E.U8 desc[UR16][R12.64], R21 ;  /* 0x000000150c003986 */ /* 0x0001e8000c101110 */
[----:B------:R0:W-:Y:S04]  /*5820*/  @P2 STG.E.U8 desc[UR16][R14.64], R19 ;  /* 0x000000130e002986 */ /* 0x0001e8000c101110 */
[----:B------:R0:W-:Y:S01]  /*5830*/  @P1 STG.E.U8 desc[UR16][R16.64], R11 ;  /* 0x0000000b10001986 */ /* 0x0001e2000c101110 */
[----:B------:R-:W-:Y:S05]  /*5840*/  @!P0 EXIT ;  /* 0x000000000000894d */ /* 0x000fea0003800000 */
[----:B------:R-:W-:Y:S01]  /*5850*/  STG.E.U8 desc[UR16][R2.64], R9 ;  /* 0x0000000902007986 */ /* 0x000fe2000c101110 */
[----:B------:R-:W-:Y:S05]  /*5860*/  EXIT ;  /* 0x000000000000794d */ /* 0x000fea0003800000 */
.L_x_2:
[----:B------:R-:W-:-:S00]  /*5870*/  BRA `(.L_x_2) ;  /* 0xfffffffc00fc7947 */ /* 0x000fc0000383ffff */
[----:B------:R-:W-:-:S00]  /*5880*/  NOP ;  /* 0x0000000000007918 */ /* 0x000fc00000000000 */
[----:B------:R-:W-:-:S00]  /*5890*/  NOP ;  /* 0x0000000000007918 */ /* 0x000fc00000000000 */
[----:B------:R-:W-:-:S00]  /*58a0*/  NOP ;  /* 0x0000000000007918 */ /* 0x000fc00000000000 */
[----:B------:R-:W-:-:S00]  /*58b0*/  NOP ;  /* 0x0000000000007918 */ /* 0x000fc00000000000 */
[----:B------:R-:W-:-:S00]  /*58c0*/  NOP ;  /* 0x0000000000007918 */ /* 0x000fc00000000000 */
[----:B------:R-:W-:-:S00]  /*58d0*/  NOP ;  /* 0x0000000000007918 */ /* 0x000fc00000000000 */
[----:B------:R-:W-:-:S00]  /*58e0*/  NOP ;  /* 0x0000000000007918 */ /* 0x000fc00000000000 */
[----:B------:R-:W-:-:S00]  /*58f0*/  NOP ;  /* 0x0000000000007918 */ /* 0x000fc00000000000 */
.L_x_3:


//--------------------- .nv.shared.matmul_kernel  --------------------------
	.section	.nv.shared.matmul_kernel,"aw",@nobits
	.sectionflags	@""
	.align	16
	.zero		1024


//--------------------- .nv.shared.reserved.0     --------------------------
	.section	.nv.shared.reserved.0,"aw",@nobits
	.weak		__nv_reservedSMEM_offset_0_alias
	.size		__nv_reservedSMEM_offset_0_alias, 0, 0
	.other		__nv_reservedSMEM_offset_0_alias,@"STO_CUDA_RESERVED_SHARED STV_DEFAULT"
__nv_reservedSMEM_offset_0_alias:
	.zero		0


//--------------------- .nv.constant0.matmul_kernel --------------------------
	.section	.nv.constant0.matmul_kernel,"a",@progbits
	.sectionflags	@""
	.align	4
.nv.constant0.matmul_kernel:
	.zero		608


//--------------------- SYMBOLS --------------------------

	.type		.nv.reservedSmem.offset0,@object
	.size		.nv.reservedSmem.offset0,0x4
